// auto-generated by cutlass_sweep.gemm — config: {"arch": "sm_100", "cluster_m": 1, "cluster_n": 8, "dtype": "e4m3", "dtype_b": "e4m3", "layout": "nt", "stages": 0, "tile_k": 128, "tile_m": 64, "tile_n": 64}
#include "cutlass/cutlass.h"
#include "cutlass/gemm/collective/collective_builder.hpp"
#include "cutlass/gemm/device/gemm_universal_adapter.h"
#include "cutlass/gemm/kernel/gemm_universal.hpp"
#include "cutlass/epilogue/collective/collective_builder.hpp"

using ElemA = cutlass::float_e4m3_t;
using ElemB = cutlass::float_e4m3_t;
using ElemCD = cutlass::float_e4m3_t;
using Acc  = float;
using TileShape    = cute::Shape<cute::_64, cute::_64, cute::_128>;
using ClusterShape = cute::Shape<cute::_1, cute::_8, cute::_1>;

using CollectiveEpilogue = typename cutlass::epilogue::collective::CollectiveBuilder<
    cutlass::arch::Sm100, cutlass::arch::OpClassTensorOp,
    TileShape, ClusterShape,
    cutlass::epilogue::collective::EpilogueTileAuto,
    Acc, Acc,
    ElemCD, cutlass::layout::RowMajor, 128 / cutlass::sizeof_bits<ElemCD>::value,
    ElemCD, cutlass::layout::RowMajor, 128 / cutlass::sizeof_bits<ElemCD>::value,
    cutlass::epilogue::collective::EpilogueScheduleAuto
  >::CollectiveOp;

using CollectiveMainloop = typename cutlass::gemm::collective::CollectiveBuilder<
    cutlass::arch::Sm100, cutlass::arch::OpClassTensorOp,
    ElemA, cutlass::layout::RowMajor, 128 / cutlass::sizeof_bits<ElemA>::value,
    ElemB, cutlass::layout::ColumnMajor, 128 / cutlass::sizeof_bits<ElemB>::value,
    Acc,
    TileShape, ClusterShape,
    cutlass::gemm::collective::StageCountAutoCarveout<static_cast<int>(sizeof(typename CollectiveEpilogue::SharedStorage))>,
    cutlass::gemm::collective::KernelScheduleAuto
  >::CollectiveOp;

using GemmKernel = cutlass::gemm::kernel::GemmUniversal<
    cute::Shape<int,int,int,int>,
    CollectiveMainloop,
    CollectiveEpilogue
>;
using Gemm = cutlass::gemm::device::GemmUniversalAdapter<GemmKernel>;

// Force the device kernel symbol into the cubin without needing a host main.
auto* _anchor = &cutlass::device_kernel<GemmKernel>;


// ===== COMPILED SASS (sm_100a) =====

	.target	sm_100a

	.elftype	@"ET_EXEC"


//--------------------- .note.nv.tkinfo           --------------------------
	.section	.note.nv.tkinfo,"",@"SHT_NOTE"
	.sectionflags	@"SHF_NOTE_NV_TKINFO"
	.tkinfo
        /*0018*/ 	.word	0x00000002
        /*0030*/ 	.string	""
        /*0030*/ 	.string	"ptxas"
        /*0030*/ 	.string	"Cuda compilation tools, release 13.0, V13.0.88"
        /*0030*/ 	.string	"Build cuda_13.0.r13.0/compiler.36424714_0"
        /*0030*/ 	.string	"-arch sm_100a -m 64 "



//--------------------- .note.nv.cuinfo           --------------------------
	.section	.note.nv.cuinfo,"",@"SHT_NOTE"
	.sectionflags	@"SHF_NOTE_NV_CUINFO"
        /*0018*/ 	.short	0x0002
        /*001a*/ 	.short	0x0064
        /*001c*/ 	.short	0x0082
	.zero		2


//--------------------- .nv.info                  --------------------------
	.section	.nv.info,"",@"SHT_CUDA_INFO"
	.align	4


	//----- nvinfo : EIATTR_REGCOUNT
	.align		4
        /*0000*/ 	.byte	0x04, 0x2f
        /*0002*/ 	.short	(.L_19 - .L_18)
	.align		4
.L_18:
        /*0004*/ 	.word	index@(_ZN7cutlass13device_kernelINS_4gemm6kernel13GemmUniversalIN4cute5tupleIJiiiiEEENS1_10collective13CollectiveMmaINS1_35MainloopSm100TmaUmmaWarpSpecializedILi13ELi2ELi4ENS5_IJNS4_1CILi1EEENSA_ILi8EEESB_EEEEENS5_IJNSA_ILi64EEESF_NSA_ILi128EEEEEENS_12float_e4m3_tENS5_IJlSB_lEEESI_SJ_NS4_8TiledMMAINS4_8MMA_AtomIJNS4_10MMA_TraitsINS4_19SM100_MMA_F8F6F4_SSEJSI_SI_fSF_SF_NS4_17integral_constantINS4_4UMMA5MajorELSQ_0EEESR_NSO_INSP_7ScaleInELSS_0EEEST_EEEEEENS4_6LayoutINS5_IJSB_SB_SB_EEENS5_IJNSA_ILi0EEESY_SY_EEEEENS5_IJNS4_10UnderscoreES11_S11_EEEEENS4_23SM90_TMA_LOAD_MULTICASTENS4_14ComposedLayoutINS4_7SwizzleILi3ELi4ELi3EEENS4_18smem_ptr_flag_bitsILi8EEENSW_INS5_IJSC_SG_EEENS5_IJSG_SB_EEEEEEEvNS4_8identityENS4_13SM90_TMA_LOADES1D_vS1E_EENS_8epilogue10collective18CollectiveEpilogueINS1H_23Sm100TmaWarpSpecializedILi1ELi1ELi32ELb0ELb0EEEJSH_NS5_IJNSW_ISF_SB_EES1M_EEESI_SJ_SI_SJ_NS1H_6fusion15FusionCallbacksIS1L_NS1O_17LinearCombinationISI_fSI_fLNS_15FloatRoundStyleE2EEESH_S1N_JEEENS4_5SM1004TMEM4LOAD26SM100_TMEM_LOAD_16dp32b32xES1F_NS15_INS16_ILi2ELi4ELi3EEES19_NSW_INS5_IJSC_SF_EEENS5_IJSF_SB_EEEEEEENS4_39AutoVectorizingCopyWithAssumedAlignmentILi128EEENS4_14SM90_TMA_STOREES22_S24_S24_EEEvvEEEEvNT_6ParamsE)
        /*0008*/ 	.word	0x00000059


	//----- nvinfo : EIATTR_FRAME_SIZE
	.align		4
.L_19:
        /*000c*/ 	.byte	0x04, 0x11
        /*000e*/ 	.short	(.L_21 - .L_20)
	.align		4
.L_20:
        /*0010*/ 	.word	index@($__internal_2_$__cuda_sm10x_tcgen05_guardrail_trap_unallocated_columns_being_dealloced)
        /*0014*/ 	.word	0x00000000


	//----- nvinfo : EIATTR_FRAME_SIZE
	.align		4
.L_21:
        /*0018*/ 	.byte	0x04, 0x11
        /*001a*/ 	.short	(.L_23 - .L_22)
	.align		4
.L_22:
        /*001c*/ 	.word	index@($__internal_1_$__cuda_sm10x_tcgen05_guardrail_trap_phase_invalid_during_alloc)
        /*0020*/ 	.word	0x00000000


	//----- nvinfo : EIATTR_FRAME_SIZE
	.align		4
.L_23:
        /*0024*/ 	.byte	0x04, 0x11
        /*0026*/ 	.short	(.L_25 - .L_24)
	.align		4
.L_24:
        /*0028*/ 	.word	index@($__internal_0_$__cuda_sm10x_tcgen05_guardrail_trap_col_being_dealloced_not_returned_by_alloc)
        /*002c*/ 	.word	0x00000000


	//----- nvinfo : EIATTR_FRAME_SIZE
	.align		4
.L_25:
        /*0030*/ 	.byte	0x04, 0x11
        /*0032*/ 	.short	(.L_27 - .L_26)
	.align		4
.L_26:
        /*0034*/ 	.word	index@(_ZN7cutlass13device_kernelINS_4gemm6kernel13GemmUniversalIN4cute5tupleIJiiiiEEENS1_10collective13CollectiveMmaINS1_35MainloopSm100TmaUmmaWarpSpecializedILi13ELi2ELi4ENS5_IJNS4_1CILi1EEENSA_ILi8EEESB_EEEEENS5_IJNSA_ILi64EEESF_NSA_ILi128EEEEEENS_12float_e4m3_tENS5_IJlSB_lEEESI_SJ_NS4_8TiledMMAINS4_8MMA_AtomIJNS4_10MMA_TraitsINS4_19SM100_MMA_F8F6F4_SSEJSI_SI_fSF_SF_NS4_17integral_constantINS4_4UMMA5MajorELSQ_0EEESR_NSO_INSP_7ScaleInELSS_0EEEST_EEEEEENS4_6LayoutINS5_IJSB_SB_SB_EEENS5_IJNSA_ILi0EEESY_SY_EEEEENS5_IJNS4_10UnderscoreES11_S11_EEEEENS4_23SM90_TMA_LOAD_MULTICASTENS4_14ComposedLayoutINS4_7SwizzleILi3ELi4ELi3EEENS4_18smem_ptr_flag_bitsILi8EEENSW_INS5_IJSC_SG_EEENS5_IJSG_SB_EEEEEEEvNS4_8identityENS4_13SM90_TMA_LOADES1D_vS1E_EENS_8epilogue10collective18CollectiveEpilogueINS1H_23Sm100TmaWarpSpecializedILi1ELi1ELi32ELb0ELb0EEEJSH_NS5_IJNSW_ISF_SB_EES1M_EEESI_SJ_SI_SJ_NS1H_6fusion15FusionCallbacksIS1L_NS1O_17LinearCombinationISI_fSI_fLNS_15FloatRoundStyleE2EEESH_S1N_JEEENS4_5SM1004TMEM4LOAD26SM100_TMEM_LOAD_16dp32b32xES1F_NS15_INS16_ILi2ELi4ELi3EEES19_NSW_INS5_IJSC_SF_EEENS5_IJSF_SB_EEEEEEENS4_39AutoVectorizingCopyWithAssumedAlignmentILi128EEENS4_14SM90_TMA_STOREES22_S24_S24_EEEvvEEEEvNT_6ParamsE)
        /*0038*/ 	.word	0x00000000


	//----- nvinfo : EIATTR_MIN_STACK_SIZE
	.align		4
.L_27:
        /*003c*/ 	.byte	0x04, 0x12
        /*003e*/ 	.short	(.L_29 - .L_28)
	.align		4
.L_28:
        /*0040*/ 	.word	index@(_ZN7cutlass13device_kernelINS_4gemm6kernel13GemmUniversalIN4cute5tupleIJiiiiEEENS1_10collective13CollectiveMmaINS1_35MainloopSm100TmaUmmaWarpSpecializedILi13ELi2ELi4ENS5_IJNS4_1CILi1EEENSA_ILi8EEESB_EEEEENS5_IJNSA_ILi64EEESF_NSA_ILi128EEEEEENS_12float_e4m3_tENS5_IJlSB_lEEESI_SJ_NS4_8TiledMMAINS4_8MMA_AtomIJNS4_10MMA_TraitsINS4_19SM100_MMA_F8F6F4_SSEJSI_SI_fSF_SF_NS4_17integral_constantINS4_4UMMA5MajorELSQ_0EEESR_NSO_INSP_7ScaleInELSS_0EEEST_EEEEEENS4_6LayoutINS5_IJSB_SB_SB_EEENS5_IJNSA_ILi0EEESY_SY_EEEEENS5_IJNS4_10UnderscoreES11_S11_EEEEENS4_23SM90_TMA_LOAD_MULTICASTENS4_14ComposedLayoutINS4_7SwizzleILi3ELi4ELi3EEENS4_18smem_ptr_flag_bitsILi8EEENSW_INS5_IJSC_SG_EEENS5_IJSG_SB_EEEEEEEvNS4_8identityENS4_13SM90_TMA_LOADES1D_vS1E_EENS_8epilogue10collective18CollectiveEpilogueINS1H_23Sm100TmaWarpSpecializedILi1ELi1ELi32ELb0ELb0EEEJSH_NS5_IJNSW_ISF_SB_EES1M_EEESI_SJ_SI_SJ_NS1H_6fusion15FusionCallbacksIS1L_NS1O_17LinearCombinationISI_fSI_fLNS_15FloatRoundStyleE2EEESH_S1N_JEEENS4_5SM1004TMEM4LOAD26SM100_TMEM_LOAD_16dp32b32xES1F_NS15_INS16_ILi2ELi4ELi3EEES19_NSW_INS5_IJSC_SF_EEENS5_IJSF_SB_EEEEEEENS4_39AutoVectorizingCopyWithAssumedAlignmentILi128EEENS4_14SM90_TMA_STOREES22_S24_S24_EEEvvEEEEvNT_6ParamsE)
        /*0044*/ 	.word	0x00000000
.L_29:


//--------------------- .nv.compat                --------------------------
	.section	.nv.compat,"",@"SHT_CUDA_COMPAT_INFO"
	.align	4
        /*0000*/ 	.byte	0x02, 0x09, 0x01, 0x00, 0x02, 0x02, 0x02, 0x00, 0x02, 0x05, 0x05, 0x00, 0x03, 0x07, 0x01, 0x01
        /*0010*/ 	.byte	0x02, 0x03, 0x01, 0x00, 0x02, 0x06, 0x01, 0x00, 0x04, 0x0b, 0x08, 0x00, 0x09, 0x00, 0x00, 0x00
        /*0020*/ 	.byte	0x00, 0x00, 0x00, 0x00


//--------------------- .nv.info._ZN7cutlass13device_kernelINS_4gemm6kernel13GemmUniversalIN4cute5tupleIJiiiiEEENS1_10collective13CollectiveMmaINS1_35MainloopSm100TmaUmmaWarpSpecializedILi13ELi2ELi4ENS5_IJNS4_1CILi1EEENSA_ILi8EEESB_EEEEENS5_IJNSA_ILi64EEESF_NSA_ILi128EEEEEENS_12float_e4m3_tENS5_IJlSB_lEEESI_SJ_NS4_8TiledMMAINS4_8MMA_AtomIJNS4_10MMA_TraitsINS4_19SM100_MMA_F8F6F4_SSEJSI_SI_fSF_SF_NS4_17integral_constantINS4_4UMMA5MajorELSQ_0EEESR_NSO_INSP_7ScaleInELSS_0EEEST_EEEEEENS4_6LayoutINS5_IJSB_SB_SB_EEENS5_IJNSA_ILi0EEESY_SY_EEEEENS5_IJNS4_10UnderscoreES11_S11_EEEEENS4_23SM90_TMA_LOAD_MULTICASTENS4_14ComposedLayoutINS4_7SwizzleILi3ELi4ELi3EEENS4_18smem_ptr_flag_bitsILi8EEENSW_INS5_IJSC_SG_EEENS5_IJSG_SB_EEEEEEEvNS4_8identityENS4_13SM90_TMA_LOADES1D_vS1E_EENS_8epilogue10collective18CollectiveEpilogueINS1H_23Sm100TmaWarpSpecializedILi1ELi1ELi32ELb0ELb0EEEJSH_NS5_IJNSW_ISF_SB_EES1M_EEESI_SJ_SI_SJ_NS1H_6fusion15FusionCallbacksIS1L_NS1O_17LinearCombinationISI_fSI_fLNS_15FloatRoundStyleE2EEESH_S1N_JEEENS4_5SM1004TMEM4LOAD26SM100_TMEM_LOAD_16dp32b32xES1F_NS15_INS16_ILi2ELi4ELi3EEES19_NSW_INS5_IJSC_SF_EEENS5_IJSF_SB_EEEEEEENS4_39AutoVectorizingCopyWithAssumedAlignmentILi128EEENS4_14SM90_TMA_STOREES22_S24_S24_EEEvvEEEEvNT_6ParamsE --------------------------
	.section	.nv.info._ZN7cutlass13device_kernelINS_4gemm6kernel13GemmUniversalIN4cute5tupleIJiiiiEEENS1_10collective13CollectiveMmaINS1_35MainloopSm100TmaUmmaWarpSpecializedILi13ELi2ELi4ENS5_IJNS4_1CILi1EEENSA_ILi8EEESB_EEEEENS5_IJNSA_ILi64EEESF_NSA_ILi128EEEEEENS_12float_e4m3_tENS5_IJlSB_lEEESI_SJ_NS4_8TiledMMAINS4_8MMA_AtomIJNS4_10MMA_TraitsINS4_19SM100_MMA_F8F6F4_SSEJSI_SI_fSF_SF_NS4_17integral_constantINS4_4UMMA5MajorELSQ_0EEESR_NSO_INSP_7ScaleInELSS_0EEEST_EEEEEENS4_6LayoutINS5_IJSB_SB_SB_EEENS5_IJNSA_ILi0EEESY_SY_EEEEENS5_IJNS4_10UnderscoreES11_S11_EEEEENS4_23SM90_TMA_LOAD_MULTICASTENS4_14ComposedLayoutINS4_7SwizzleILi3ELi4ELi3EEENS4_18smem_ptr_flag_bitsILi8EEENSW_INS5_IJSC_SG_EEENS5_IJSG_SB_EEEEEEEvNS4_8identityENS4_13SM90_TMA_LOADES1D_vS1E_EENS_8epilogue10collective18CollectiveEpilogueINS1H_23Sm100TmaWarpSpecializedILi1ELi1ELi32ELb0ELb0EEEJSH_NS5_IJNSW_ISF_SB_EES1M_EEESI_SJ_SI_SJ_NS1H_6fusion15FusionCallbacksIS1L_NS1O_17LinearCombinationISI_fSI_fLNS_15FloatRoundStyleE2EEESH_S1N_JEEENS4_5SM1004TMEM4LOAD26SM100_TMEM_LOAD_16dp32b32xES1F_NS15_INS16_ILi2ELi4ELi3EEES19_NSW_INS5_IJSC_SF_EEENS5_IJSF_SB_EEEEEEENS4_39AutoVectorizingCopyWithAssumedAlignmentILi128EEENS4_14SM90_TMA_STOREES22_S24_S24_EEEvvEEEEvNT_6ParamsE,"",@"SHT_CUDA_INFO"
	.sectionflags	@""
	.align	4


	//----- nvinfo : EIATTR_CUDA_API_VERSION
	.align		4
        /*0000*/ 	.byte	0x04, 0x37
        /*0002*/ 	.short	(.L_31 - .L_30)
.L_30:
        /*0004*/ 	.word	0x00000082


	//----- nvinfo : EIATTR_KPARAM_INFO
	.align		4
.L_31:
        /*0008*/ 	.byte	0x04, 0x17
        /*000a*/ 	.short	(.L_33 - .L_32)
.L_32:
        /*000c*/ 	.word	0x00000000
        /*0010*/ 	.short	0x0000
        /*0012*/ 	.short	0x0000
        /*0014*/ 	.byte	0x00, 0xf0, 0x01, 0x20


	//----- nvinfo : EIATTR_AT_ENTRY_FRAGMENTS
	.align		4
.L_33:
        /*0018*/ 	.byte	0x04, 0x4f
        /*001a*/ 	.short	(.L_35 - .L_34)


	//   ....[0]....
.L_34:
        /*001c*/ 	.word	0x00000006


	//----- nvinfo : EIATTR_RESERVED_SMEM_USED
	.align		4
.L_35:
        /*0020*/ 	.byte	0x01, 0x41
	.zero		2


	//----- nvinfo : EIATTR_SPARSE_MMA_MASK
	.align		4
        /*0024*/ 	.byte	0x03, 0x50
        /*0026*/ 	.short	0x0000


	//----- nvinfo : EIATTR_TCGEN05_1CTA_USED
	.align		4
        /*0028*/ 	.byte	0x01, 0x51
	.zero		2


	//----- nvinfo : EIATTR_MAXREG_COUNT
	.align		4
        /*002c*/ 	.byte	0x03, 0x1b
        /*002e*/ 	.short	0x00ff


	//----- nvinfo : EIATTR_NUM_BARRIERS
	.align		4
        /*0030*/ 	.byte	0x02, 0x4c
        /*0032*/ 	.byte	0x07
	.zero		1


	//----- nvinfo : EIATTR_EXTERNS
	.align		4
        /*0034*/ 	.byte	0x04, 0x0f
        /*0036*/ 	.short	(.L_37 - .L_36)


	//   ....[0]....
	.align		4
.L_36:
        /*0038*/ 	.word	index@(__assertfail)


	//----- nvinfo : EIATTR_MERCURY_ISA_VERSION
	.align		4
.L_37:
        /*003c*/ 	.byte	0x03, 0x5f
        /*003e*/ 	.short	0x0101


	//----- nvinfo : EIATTR_INT_WARP_WIDE_INSTR_OFFSETS
	.align		4
        /*0040*/ 	.byte	0x04, 0x31
        /*0042*/ 	.short	(.L_39 - .L_38)


	//   ....[0]....
.L_38:
        /*0044*/ 	.word	0x000043e0


	//   ....[1]....
        /*0048*/ 	.word	0x00004410


	//   ....[2]....
        /*004c*/ 	.word	0x00004430


	//   ....[3]....
        /*0050*/ 	.word	0x00004f60


	//   ....[4]....
        /*0054*/ 	.word	0x00005010


	//----- nvinfo : EIATTR_COOP_GROUP_MASK_REGIDS
	.align		4
.L_39:
        /*0058*/ 	.byte	0x04, 0x29
        /*005a*/ 	.short	(.L_41 - .L_40)


	//   ....[0]....
.L_40:
        /*005c*/ 	.word	0xffffffff


	//   ....[1]....
        /*0060*/ 	.word	0xffffffff


	//   ....[2]....
        /*0064*/ 	.word	0xffffffff


	//   ....[3]....
        /*0068*/ 	.word	0xffffffff


	//   ....[4]....
        /*006c*/ 	.word	0xffffffff


	//   ....[5]....
        /*0070*/ 	.word	0xffffffff


	//   ....[6]....
        /*0074*/ 	.word	0xffffffff


	//   ....[7]....
        /*0078*/ 	.word	0xffffffff


	//   ....[8]....
        /*007c*/ 	.word	0xffffffff


	//   ....[9]....
        /*0080*/ 	.word	0xffffffff


	//   ....[10]....
        /*0084*/ 	.word	0xffffffff


	//   ....[11]....
        /*0088*/ 	.word	0xffffffff


	//   ....[12]....
        /*008c*/ 	.word	0xffffffff


	//   ....[13]....
        /*0090*/ 	.word	0xffffffff


	//----- nvinfo : EIATTR_COOP_GROUP_INSTR_OFFSETS
	.align		4
.L_41:
        /*0094*/ 	.byte	0x04, 0x28
        /*0096*/ 	.short	(.L_43 - .L_42)


	//   ....[0]....
.L_42:
        /*0098*/ 	.word	0x00000080


	//   ....[1]....
        /*009c*/ 	.word	0x000004e0


	//   ....[2]....
        /*00a0*/ 	.word	0x000007e0


	//   ....[3]....
        /*00a4*/ 	.word	0x00000920


	//   ....[4]....
        /*00a8*/ 	.word	0x00000a20


	//   ....[5]....
        /*00ac*/ 	.word	0x00000b90


	//   ....[6]....
        /*00b0*/ 	.word	0x00000d30


	//   ....[7]....
        /*00b4*/ 	.word	0x00000ee0


	//   ....[8]....
        /*00b8*/ 	.word	0x00002220


	//   ....[9]....
        /*00bc*/ 	.word	0x000035d0


	//   ....[10]....
        /*00c0*/ 	.word	0x000037e0


	//   ....[11]....
        /*00c4*/ 	.word	0x00003810


	//   ....[12]....
        /*00c8*/ 	.word	0x000042c0


	//   ....[13]....
        /*00cc*/ 	.word	0x000044f0


	//----- nvinfo : EIATTR_VRC_CTA_INIT_COUNT
	.align		4
.L_43:
        /*00d0*/ 	.byte	0x02, 0x4a
        /*00d2*/ 	.byte	0x80
	.zero		1


	//----- nvinfo : EIATTR_SYSCALL_OFFSETS
	.align		4
        /*00d4*/ 	.byte	0x04, 0x46
        /*00d6*/ 	.short	(.L_45 - .L_44)


	//   ....[0]....
.L_44:
        /*00d8*/ 	.word	0x00005b80


	//   ....[1]....
        /*00dc*/ 	.word	0x00005cc0


	//   ....[2]....
        /*00e0*/ 	.word	0x00006440


	//----- nvinfo : EIATTR_MBARRIER_INSTR_OFFSETS
	.align		4
.L_45:
        /*00e4*/ 	.byte	0x04, 0x39
        /*00e6*/ 	.short	(.L_47 - .L_46)


	//   ....[0]....
.L_46:
        /*00e8*/ 	.word	0x00000620
        /*00ec*/ 	.word	0x000000ff
        /*00f0*/ 	.word	0x00000000
        /*00f4*/ 	.short	0x0100
        /*00f6*/ 	.byte	0x04
	.zero		1


	//   ....[1]....
        /*00f8*/ 	.word	0x00000630
        /*00fc*/ 	.word	0x000000ff
        /*0100*/ 	.word	0x00000068
        /*0104*/ 	.short	0x0100
        /*0106*/ 	.byte	0x04
	.zero		1


	//   ....[2]....
        /*0108*/ 	.word	0x00000640
        /*010c*/ 	.word	0x000000ff
        /*0110*/ 	.word	0x00000008
        /*0114*/ 	.short	0x0100
        /*0116*/ 	.byte	0x04
	.zero		1


	//   ....[3]....
        /*0118*/ 	.word	0x00000650
        /*011c*/ 	.word	0x000000ff
        /*0120*/ 	.word	0x00000070
        /*0124*/ 	.short	0x0100
        /*0126*/ 	.byte	0x04
	.zero		1


	//   ....[4]....
        /*0128*/ 	.word	0x00000660
        /*012c*/ 	.word	0x000000ff
        /*0130*/ 	.word	0x00000010
        /*0134*/ 	.short	0x0100
        /*0136*/ 	.byte	0x04
	.zero		1


	//   ....[5]....
        /*0138*/ 	.word	0x00000670
        /*013c*/ 	.word	0x000000ff
        /*0140*/ 	.word	0x00000078
        /*0144*/ 	.short	0x0100
        /*0146*/ 	.byte	0x04
	.zero		1


	//   ....[6]....
        /*0148*/ 	.word	0x00000680
        /*014c*/ 	.word	0x000000ff
        /*0150*/ 	.word	0x00000018
        /*0154*/ 	.short	0x0100
        /*0156*/ 	.byte	0x04
	.zero		1


	//   ....[7]....
        /*0158*/ 	.word	0x00000690
        /*015c*/ 	.word	0x000000ff
        /*0160*/ 	.word	0x00000080
        /*0164*/ 	.short	0x0100
        /*0166*/ 	.byte	0x04
	.zero		1


	//   ....[8]....
        /*0168*/ 	.word	0x000006a0
        /*016c*/ 	.word	0x000000ff
        /*0170*/ 	.word	0x00000020
        /*0174*/ 	.short	0x0100
        /*0176*/ 	.byte	0x04
	.zero		1


	//   ....[9]....
        /*0178*/ 	.word	0x000006b0
        /*017c*/ 	.word	0x000000ff
        /*0180*/ 	.word	0x00000088
        /*0184*/ 	.short	0x0100
        /*0186*/ 	.byte	0x04
	.zero		1


	//   ....[10]....
        /*0188*/ 	.word	0x000006c0
        /*018c*/ 	.word	0x000000ff
        /*0190*/ 	.word	0x00000028
        /*0194*/ 	.short	0x0100
        /*0196*/ 	.byte	0x04
	.zero		1


	//   ....[11]....
        /*0198*/ 	.word	0x000006d0
        /*019c*/ 	.word	0x000000ff
        /*01a0*/ 	.word	0x00000090
        /*01a4*/ 	.short	0x0100
        /*01a6*/ 	.byte	0x04
	.zero		1


	//   ....[12]....
        /*01a8*/ 	.word	0x000006e0
        /*01ac*/ 	.word	0x000000ff
        /*01b0*/ 	.word	0x00000030
        /*01b4*/ 	.short	0x0100
        /*01b6*/ 	.byte	0x04
	.zero		1


	//   ....[13]....
        /*01b8*/ 	.word	0x000006f0
        /*01bc*/ 	.word	0x000000ff
        /*01c0*/ 	.word	0x00000098
        /*01c4*/ 	.short	0x0100
        /*01c6*/ 	.byte	0x04
	.zero		1


	//   ....[14]....
        /*01c8*/ 	.word	0x00000700
        /*01cc*/ 	.word	0x000000ff
        /*01d0*/ 	.word	0x00000038
        /*01d4*/ 	.short	0x0100
        /*01d6*/ 	.byte	0x04
	.zero		1


	//   ....[15]....
        /*01d8*/ 	.word	0x00000710
        /*01dc*/ 	.word	0x000000ff
        /*01e0*/ 	.word	0x000000a0
        /*01e4*/ 	.short	0x0100
        /*01e6*/ 	.byte	0x04
	.zero		1


	//   ....[16]....
        /*01e8*/ 	.word	0x00000720
        /*01ec*/ 	.word	0x000000ff
        /*01f0*/ 	.word	0x00000040
        /*01f4*/ 	.short	0x0100
        /*01f6*/ 	.byte	0x04
	.zero		1


	//   ....[17]....
        /*01f8*/ 	.word	0x00000730
        /*01fc*/ 	.word	0x000000ff
        /*0200*/ 	.word	0x000000a8
        /*0204*/ 	.short	0x0100
        /*0206*/ 	.byte	0x04
	.zero		1


	//   ....[18]....
        /*0208*/ 	.word	0x00000740
        /*020c*/ 	.word	0x000000ff
        /*0210*/ 	.word	0x00000048
        /*0214*/ 	.short	0x0100
        /*0216*/ 	.byte	0x04
	.zero		1


	//   ....[19]....
        /*0218*/ 	.word	0x00000750
        /*021c*/ 	.word	0x000000ff
        /*0220*/ 	.word	0x000000b0
        /*0224*/ 	.short	0x0100
        /*0226*/ 	.byte	0x04
	.zero		1


	//   ....[20]....
        /*0228*/ 	.word	0x00000760
        /*022c*/ 	.word	0x000000ff
        /*0230*/ 	.word	0x00000050
        /*0234*/ 	.short	0x0100
        /*0236*/ 	.byte	0x04
	.zero		1


	//   ....[21]....
        /*0238*/ 	.word	0x00000770
        /*023c*/ 	.word	0x000000ff
        /*0240*/ 	.word	0x000000b8
        /*0244*/ 	.short	0x0100
        /*0246*/ 	.byte	0x04
	.zero		1


	//   ....[22]....
        /*0248*/ 	.word	0x00000780
        /*024c*/ 	.word	0x000000ff
        /*0250*/ 	.word	0x00000058
        /*0254*/ 	.short	0x0100
        /*0256*/ 	.byte	0x04
	.zero		1


	//   ....[23]....
        /*0258*/ 	.word	0x00000790
        /*025c*/ 	.word	0x000000ff
        /*0260*/ 	.word	0x000000c0
        /*0264*/ 	.short	0x0100
        /*0266*/ 	.byte	0x04
	.zero		1


	//   ....[24]....
        /*0268*/ 	.word	0x000007a0
        /*026c*/ 	.word	0x000000ff
        /*0270*/ 	.word	0x00000060
        /*0274*/ 	.short	0x0100
        /*0276*/ 	.byte	0x04
	.zero		1


	//   ....[25]....
        /*0278*/ 	.word	0x000007b0
        /*027c*/ 	.word	0x000000ff
        /*0280*/ 	.word	0x000000c8
        /*0284*/ 	.short	0x0100
        /*0286*/ 	.byte	0x04
	.zero		1


	//   ....[26]....
        /*0288*/ 	.word	0x000008f0
        /*028c*/ 	.word	0x000000ff
        /*0290*/ 	.word	0x000000d0
        /*0294*/ 	.short	0x0100
        /*0296*/ 	.byte	0x04
	.zero		1


	//   ....[27]....
        /*0298*/ 	.word	0x00000900
        /*029c*/ 	.word	0x000000ff
        /*02a0*/ 	.word	0x000000d8
        /*02a4*/ 	.short	0x0100
        /*02a6*/ 	.byte	0x04
	.zero		1


	//   ....[28]....
        /*02a8*/ 	.word	0x000009f0
        /*02ac*/ 	.word	0x000000ff
        /*02b0*/ 	.word	0x000000e0
        /*02b4*/ 	.short	0x0100
        /*02b6*/ 	.byte	0x06
	.zero		1


	//   ....[29]....
        /*02b8*/ 	.word	0x00000a00
        /*02bc*/ 	.word	0x000000ff
        /*02c0*/ 	.word	0x000000e8
        /*02c4*/ 	.short	0x0100
        /*02c6*/ 	.byte	0x06
	.zero		1


	//   ....[30]....
        /*02c8*/ 	.word	0x00000b40
        /*02cc*/ 	.word	0x000000ff
        /*02d0*/ 	.word	0x000000f0
        /*02d4*/ 	.short	0x0100
        /*02d6*/ 	.byte	0x06
	.zero		1


	//   ....[31]....
        /*02d8*/ 	.word	0x00000b50
        /*02dc*/ 	.word	0x000000ff
        /*02e0*/ 	.word	0x00000100
        /*02e4*/ 	.short	0x0100
        /*02e6*/ 	.byte	0x06
	.zero		1


	//   ....[32]....
        /*02e8*/ 	.word	0x00000b60
        /*02ec*/ 	.word	0x000000ff
        /*02f0*/ 	.word	0x000000f8
        /*02f4*/ 	.short	0x0100
        /*02f6*/ 	.byte	0x06
	.zero		1


	//   ....[33]....
        /*02f8*/ 	.word	0x00000b70
        /*02fc*/ 	.word	0x000000ff
        /*0300*/ 	.word	0x00000108
        /*0304*/ 	.short	0x0100
        /*0306*/ 	.byte	0x06
	.zero		1


	//   ....[34]....
        /*0308*/ 	.word	0x00000ca0
        /*030c*/ 	.word	0x000000ff
        /*0310*/ 	.word	0x00000110
        /*0314*/ 	.short	0x0100
        /*0316*/ 	.byte	0x04
	.zero		1


	//   ....[35]....
        /*0318*/ 	.word	0x00000cb0
        /*031c*/ 	.word	0x000000ff
        /*0320*/ 	.word	0x00000130
        /*0324*/ 	.short	0x0100
        /*0326*/ 	.byte	0x04
	.zero		1


	//   ....[36]....
        /*0328*/ 	.word	0x00000cc0
        /*032c*/ 	.word	0x000000ff
        /*0330*/ 	.word	0x00000118
        /*0334*/ 	.short	0x0100
        /*0336*/ 	.byte	0x04
	.zero		1


	//   ....[37]....
        /*0338*/ 	.word	0x00000cd0
        /*033c*/ 	.word	0x000000ff
        /*0340*/ 	.word	0x00000138
        /*0344*/ 	.short	0x0100
        /*0346*/ 	.byte	0x04
	.zero		1


	//   ....[38]....
        /*0348*/ 	.word	0x00000ce0
        /*034c*/ 	.word	0x000000ff
        /*0350*/ 	.word	0x00000120
        /*0354*/ 	.short	0x0100
        /*0356*/ 	.byte	0x04
	.zero		1


	//   ....[39]....
        /*0358*/ 	.word	0x00000cf0
        /*035c*/ 	.word	0x000000ff
        /*0360*/ 	.word	0x00000140
        /*0364*/ 	.short	0x0100
        /*0366*/ 	.byte	0x04
	.zero		1


	//   ....[40]....
        /*0368*/ 	.word	0x00000d00
        /*036c*/ 	.word	0x000000ff
        /*0370*/ 	.word	0x00000128
        /*0374*/ 	.short	0x0100
        /*0376*/ 	.byte	0x04
	.zero		1


	//   ....[41]....
        /*0378*/ 	.word	0x00000d10
        /*037c*/ 	.word	0x000000ff
        /*0380*/ 	.word	0x00000148
        /*0384*/ 	.short	0x0100
        /*0386*/ 	.byte	0x04
	.zero		1


	//   ....[42]....
        /*0388*/ 	.word	0x00000e00
        /*038c*/ 	.word	0x000000ff
        /*0390*/ 	.word	0x00000150
        /*0394*/ 	.short	0x0100
        /*0396*/ 	.byte	0x04
	.zero		1


	//   ....[43]....
        /*0398*/ 	.word	0x00000e10
        /*039c*/ 	.word	0x000000ff
        /*03a0*/ 	.word	0x00000160
        /*03a4*/ 	.short	0x0100
        /*03a6*/ 	.byte	0x04
	.zero		1


	//   ....[44]....
        /*03a8*/ 	.word	0x00000e20
        /*03ac*/ 	.word	0x000000ff
        /*03b0*/ 	.word	0x00000158
        /*03b4*/ 	.short	0x0100
        /*03b6*/ 	.byte	0x04
	.zero		1


	//   ....[45]....
        /*03b8*/ 	.word	0x00000e30
        /*03bc*/ 	.word	0x000000ff
        /*03c0*/ 	.word	0x00000168
        /*03c4*/ 	.short	0x0100
        /*03c6*/ 	.byte	0x04
	.zero		1


	//   ....[46]....
        /*03c8*/ 	.word	0x00001aa0
        /*03cc*/ 	.word	0x00000000
        /*03d0*/ 	.word	0x00000160
        /*03d4*/ 	.short	0x010a
        /*03d6*/ 	.byte	0xff
	.zero		1


	//   ....[47]....
        /*03d8*/ 	.word	0x00001ad0
        /*03dc*/ 	.word	0x00000000
        /*03e0*/ 	.word	0x00000150
        /*03e4*/ 	.short	0x0101
        /*03e6*/ 	.byte	0xff
	.zero		1


	//   ....[48]....
        /*03e8*/ 	.word	0x00001ba0
        /*03ec*/ 	.word	0x000000ff
        /*03f0*/ 	.word	0x00000068
        /*03f4*/ 	.short	0x010a
        /*03f6*/ 	.byte	0x04
	.zero		1


	//   ....[49]....
        /*03f8*/ 	.word	0x00001c20
        /*03fc*/ 	.word	0x000000ff
        /*0400*/ 	.word	0x00000068
        /*0404*/ 	.short	0x010a
        /*0406*/ 	.byte	0x21
	.zero		1


	//   ....[50]....
        /*0408*/ 	.word	0x00001dc0
        /*040c*/ 	.word	0x000000ff
        /*0410*/ 	.word	0x00000068
        /*0414*/ 	.short	0x010a
        /*0416*/ 	.byte	0x08
	.zero		1


	//   ....[51]....
        /*0418*/ 	.word	0x00001ed0
        /*041c*/ 	.word	0x000000ff
        /*0420*/ 	.word	0x000000e8
        /*0424*/ 	.short	0x0101
        /*0426*/ 	.byte	0x06
	.zero		1


	//   ....[52]....
        /*0428*/ 	.word	0x00001ef0
        /*042c*/ 	.word	0x000000ff
        /*0430*/ 	.word	0x00000068
        /*0434*/ 	.short	0x010a
        /*0436*/ 	.byte	0x04
	.zero		1


	//   ....[53]....
        /*0438*/ 	.word	0x00001f70
        /*043c*/ 	.word	0x000000ff
        /*0440*/ 	.word	0x00000068
        /*0444*/ 	.short	0x010a
        /*0446*/ 	.byte	0x11
	.zero		1


	//   ....[54]....
        /*0448*/ 	.word	0x00002110
        /*044c*/ 	.word	0x000000ff
        /*0450*/ 	.word	0x00000068
        /*0454*/ 	.short	0x010a
        /*0456*/ 	.byte	0x07
	.zero		1


	//   ....[55]....
        /*0458*/ 	.word	0x00002250
        /*045c*/ 	.word	0x00000003
        /*0460*/ 	.word	0x000000f0
        /*0464*/ 	.short	0x010a
        /*0466*/ 	.byte	0xff
	.zero		1


	//   ....[56]....
        /*0468*/ 	.word	0x000023a0
        /*046c*/ 	.word	0x00000000
        /*0470*/ 	.word	0x00000000
        /*0474*/ 	.short	0x0101
        /*0476*/ 	.byte	0xff
	.zero		1


	//   ....[57]....
        /*0478*/ 	.word	0x00002940
        /*047c*/ 	.word	0x000000ff
        /*0480*/ 	.word	0x00000000
        /*0484*/ 	.short	0x010a
        /*0486*/ 	.byte	0x04
	.zero		1


	//   ....[58]....
        /*0488*/ 	.word	0x000029d0
        /*048c*/ 	.word	0x000000ff
        /*0490*/ 	.word	0x00000000
        /*0494*/ 	.short	0x010a
        /*0496*/ 	.byte	0x05
	.zero		1


	//   ....[59]....
        /*0498*/ 	.word	0x00002a60
        /*049c*/ 	.word	0x000000ff
        /*04a0*/ 	.word	0x00000000
        /*04a4*/ 	.short	0x010a
        /*04a6*/ 	.byte	0x05
	.zero		1


	//   ....[60]....
        /*04a8*/ 	.word	0x00002af0
        /*04ac*/ 	.word	0x000000ff
        /*04b0*/ 	.word	0x00000000
        /*04b4*/ 	.short	0x010a
        /*04b6*/ 	.byte	0x05
	.zero		1


	//   ....[61]....
        /*04b8*/ 	.word	0x00002b80
        /*04bc*/ 	.word	0x000000ff
        /*04c0*/ 	.word	0x00000000
        /*04c4*/ 	.short	0x010a
        /*04c6*/ 	.byte	0x05
	.zero		1


	//   ....[62]....
        /*04c8*/ 	.word	0x00002c10
        /*04cc*/ 	.word	0x000000ff
        /*04d0*/ 	.word	0x00000000
        /*04d4*/ 	.short	0x010a
        /*04d6*/ 	.byte	0x05
	.zero		1


	//   ....[63]....
        /*04d8*/ 	.word	0x00002ca0
        /*04dc*/ 	.word	0x000000ff
        /*04e0*/ 	.word	0x00000000
        /*04e4*/ 	.short	0x010a
        /*04e6*/ 	.byte	0x05
	.zero		1


	//   ....[64]....
        /*04e8*/ 	.word	0x00002d30
        /*04ec*/ 	.word	0x000000ff
        /*04f0*/ 	.word	0x00000000
        /*04f4*/ 	.short	0x010a
        /*04f6*/ 	.byte	0x05
	.zero		1


	//   ....[65]....
        /*04f8*/ 	.word	0x00002dc0
        /*04fc*/ 	.word	0x000000ff
        /*0500*/ 	.word	0x00000000
        /*0504*/ 	.short	0x010a
        /*0506*/ 	.byte	0x05
	.zero		1


	//   ....[66]....
        /*0508*/ 	.word	0x00002e50
        /*050c*/ 	.word	0x000000ff
        /*0510*/ 	.word	0x00000000
        /*0514*/ 	.short	0x010a
        /*0516*/ 	.byte	0x05
	.zero		1


	//   ....[67]....
        /*0518*/ 	.word	0x00002ee0
        /*051c*/ 	.word	0x000000ff
        /*0520*/ 	.word	0x00000000
        /*0524*/ 	.short	0x010a
        /*0526*/ 	.byte	0x05
	.zero		1


	//   ....[68]....
        /*0528*/ 	.word	0x00002f70
        /*052c*/ 	.word	0x000000ff
        /*0530*/ 	.word	0x00000000
        /*0534*/ 	.short	0x010a
        /*0536*/ 	.byte	0x05
	.zero		1


	//   ....[69]....
        /*0538*/ 	.word	0x00003010
        /*053c*/ 	.word	0x00000000
        /*0540*/ 	.word	0x00000000
        /*0544*/ 	.short	0x010a
        /*0546*/ 	.byte	0xff
	.zero		1


	//   ....[70]....
        /*0548*/ 	.word	0x00003130
        /*054c*/ 	.word	0x00000002
        /*0550*/ 	.word	0x00000150
        /*0554*/ 	.short	0x010a
        /*0556*/ 	.byte	0xff
	.zero		1


	//   ....[71]....
        /*0558*/ 	.word	0x000031a0
        /*055c*/ 	.word	0x00000002
        /*0560*/ 	.word	0x00000000
        /*0564*/ 	.short	0x0101
        /*0566*/ 	.byte	0xff
	.zero		1


	//   ....[72]....
        /*0568*/ 	.word	0x000031c0
        /*056c*/ 	.word	0x000000ff
        /*0570*/ 	.word	0x00000100
        /*0574*/ 	.short	0x010a
        /*0576*/ 	.byte	0x04
	.zero		1


	//   ....[73]....
        /*0578*/ 	.word	0x000032e0
        /*057c*/ 	.word	0x00000002
        /*0580*/ 	.word	0x000000f0
        /*0584*/ 	.short	0x010a
        /*0586*/ 	.byte	0xff
	.zero		1


	//   ....[74]....
        /*0588*/ 	.word	0x000033e0
        /*058c*/ 	.word	0x00000002
        /*0590*/ 	.word	0x00000000
        /*0594*/ 	.short	0x0101
        /*0596*/ 	.byte	0xff
	.zero		1


	//   ....[75]....
        /*0598*/ 	.word	0x00003470
        /*059c*/ 	.word	0x000000ff
        /*05a0*/ 	.word	0x00000100
        /*05a4*/ 	.short	0x0106
        /*05a6*/ 	.byte	0x04
	.zero		1


	//   ....[76]....
        /*05a8*/ 	.word	0x00003490
        /*05ac*/ 	.word	0x000000ff
        /*05b0*/ 	.word	0x00000100
        /*05b4*/ 	.short	0x010a
        /*05b6*/ 	.byte	0x04
	.zero		1


	//   ....[77]....
        /*05b8*/ 	.word	0x00003520
        /*05bc*/ 	.word	0x000000ff
        /*05c0*/ 	.word	0x00000100
        /*05c4*/ 	.short	0x0106
        /*05c6*/ 	.byte	0x07
	.zero		1


	//   ....[78]....
        /*05c8*/ 	.word	0x00003560
        /*05cc*/ 	.word	0x00000000
        /*05d0*/ 	.word	0x00000100
        /*05d4*/ 	.short	0x010a
        /*05d6*/ 	.byte	0xff
	.zero		1


	//   ....[79]....
        /*05d8*/ 	.word	0x00003ab0
        /*05dc*/ 	.word	0x00000000
        /*05e0*/ 	.word	0x000000f0
        /*05e4*/ 	.short	0x010a
        /*05e6*/ 	.byte	0xff
	.zero		1


	//   ....[80]....
        /*05e8*/ 	.word	0x00003bb0
        /*05ec*/ 	.word	0x00000003
        /*05f0*/ 	.word	0x00000000
        /*05f4*/ 	.short	0x0101
        /*05f6*/ 	.byte	0xff
	.zero		1


	//   ....[81]....
        /*05f8*/ 	.word	0x00003bc0
        /*05fc*/ 	.word	0x000000ff
        /*0600*/ 	.word	0x00000000
        /*0604*/ 	.short	0x010a
        /*0606*/ 	.byte	0x04
	.zero		1


	//   ....[82]....
        /*0608*/ 	.word	0x00003c40
        /*060c*/ 	.word	0x000000ff
        /*0610*/ 	.word	0x00000130
        /*0614*/ 	.short	0x010a
        /*0616*/ 	.byte	0x1f
	.zero		1


	//   ....[83]....
        /*0618*/ 	.word	0x00003d20
        /*061c*/ 	.word	0x000000ff
        /*0620*/ 	.word	0x00000000
        /*0624*/ 	.short	0x010a
        /*0626*/ 	.byte	0x05
	.zero		1


	//   ....[84]....
        /*0628*/ 	.word	0x00003e60
        /*062c*/ 	.word	0x000000ff
        /*0630*/ 	.word	0x00000000
        /*0634*/ 	.short	0x010a
        /*0636*/ 	.byte	0x04
	.zero		1


	//   ....[85]....
        /*0638*/ 	.word	0x000040f0
        /*063c*/ 	.word	0x000000ff
        /*0640*/ 	.word	0x00000000
        /*0644*/ 	.short	0x010a
        /*0646*/ 	.byte	0x04
	.zero		1


	//   ....[86]....
        /*0648*/ 	.word	0x00004180
        /*064c*/ 	.word	0x000000ff
        /*0650*/ 	.word	0x00000000
        /*0654*/ 	.short	0x010a
        /*0656*/ 	.byte	0x05
	.zero		1


	//   ....[87]....
        /*0658*/ 	.word	0x00004210
        /*065c*/ 	.word	0x000000ff
        /*0660*/ 	.word	0x00000000
        /*0664*/ 	.short	0x010a
        /*0666*/ 	.byte	0x05
	.zero		1


	//   ....[88]....
        /*0668*/ 	.word	0x000042a0
        /*066c*/ 	.word	0x000000ff
        /*0670*/ 	.word	0x00000000
        /*0674*/ 	.short	0x010a
        /*0676*/ 	.byte	0x04
	.zero		1


	//   ....[89]....
        /*0678*/ 	.word	0x00004740
        /*067c*/ 	.word	0x00000007
        /*0680*/ 	.word	0x000000f0
        /*0684*/ 	.short	0x010a
        /*0686*/ 	.byte	0xff
	.zero		1


	//   ....[90]....
        /*0688*/ 	.word	0x000048b0
        /*068c*/ 	.word	0x00000000
        /*0690*/ 	.word	0x00000000
        /*0694*/ 	.short	0x0101
        /*0696*/ 	.byte	0xff
	.zero		1


	//   ....[91]....
        /*0698*/ 	.word	0x00004d20
        /*069c*/ 	.word	0x000000ff
        /*06a0*/ 	.word	0x000000e8
        /*06a4*/ 	.short	0x010a
        /*06a6*/ 	.byte	0x11
	.zero		1


	//   ....[92]....
        /*06a8*/ 	.word	0x00004ea0
        /*06ac*/ 	.word	0x000000ff
        /*06b0*/ 	.word	0x000000d8
        /*06b4*/ 	.short	0x010a
        /*06b6*/ 	.byte	0x11
	.zero		1


	//   ....[93]....
        /*06b8*/ 	.word	0x000050b0
        /*06bc*/ 	.word	0x000000ff
        /*06c0*/ 	.word	0x000000d0
        /*06c4*/ 	.short	0x010b
        /*06c6*/ 	.byte	0x11
	.zero		1


	//   ....[94]....
        /*06c8*/ 	.word	0x000050c0
        /*06cc*/ 	.word	0x000000ff
        /*06d0*/ 	.word	0x00000000
        /*06d4*/ 	.short	0x0101
        /*06d6*/ 	.byte	0x30
	.zero		1


	//   ....[95]....
        /*06d8*/ 	.word	0x00005100
        /*06dc*/ 	.word	0x00000000
        /*06e0*/ 	.word	0x000000d8
        /*06e4*/ 	.short	0x010a
        /*06e6*/ 	.byte	0xff
	.zero		1


	//   ....[96]....
        /*06e8*/ 	.word	0x00005440
        /*06ec*/ 	.word	0x00000003
        /*06f0*/ 	.word	0x000000f0
        /*06f4*/ 	.short	0x010a
        /*06f6*/ 	.byte	0xff
	.zero		1


	//   ....[97]....
        /*06f8*/ 	.word	0x000055c0
        /*06fc*/ 	.word	0x00000000
        /*0700*/ 	.word	0x00000000
        /*0704*/ 	.short	0x0101
        /*0706*/ 	.byte	0xff
	.zero		1


	//   ....[98]....
        /*0708*/ 	.word	0x00006020
        /*070c*/ 	.word	0x000000ff
        /*0710*/ 	.word	0x000000d0
        /*0714*/ 	.short	0x010a
        /*0716*/ 	.byte	0x2c
	.zero		1


	//   ....[99]....
        /*0718*/ 	.word	0x00006030
        /*071c*/ 	.word	0x00000016
        /*0720*/ 	.word	0x00000110
        /*0724*/ 	.short	0x010a
        /*0726*/ 	.byte	0xff
	.zero		1


	//   ....[100]....
        /*0728*/ 	.word	0x000061e0
        /*072c*/ 	.word	0x000000ff
        /*0730*/ 	.word	0x000000d0
        /*0734*/ 	.short	0x010a
        /*0736*/ 	.byte	0x2c
	.zero		1


	//   ....[101]....
        /*0738*/ 	.word	0x000062c0
        /*073c*/ 	.word	0x000000ff
        /*0740*/ 	.word	0x00000000
        /*0744*/ 	.short	0x0101
        /*0746*/ 	.byte	0x04
	.zero		1


	//   ....[102]....
        /*0748*/ 	.word	0x00006320
        /*074c*/ 	.word	0x00000016
        /*0750*/ 	.word	0x00000110
        /*0754*/ 	.short	0x010a
        /*0756*/ 	.byte	0xff
	.zero		1


	//   ....[103]....
        /*0758*/ 	.word	0x00006690
        /*075c*/ 	.word	0x000000ff
        /*0760*/ 	.word	0x00000000
        /*0764*/ 	.short	0x0101
        /*0766*/ 	.byte	0x04
	.zero		1


	//   ....[104]....
        /*0768*/ 	.word	0x00006f70
        /*076c*/ 	.word	0x00000000
        /*0770*/ 	.word	0x00000160
        /*0774*/ 	.short	0x010a
        /*0776*/ 	.byte	0xff
	.zero		1


	//   ....[105]....
        /*0778*/ 	.word	0x00006fd0
        /*077c*/ 	.word	0x00000000
        /*0780*/ 	.word	0x00000068
        /*0784*/ 	.short	0x010a
        /*0786*/ 	.byte	0xff
	.zero		1


	//   ....[106]....
        /*0788*/ 	.word	0x00007030
        /*078c*/ 	.word	0x00000000
        /*0790*/ 	.word	0x00000068
        /*0794*/ 	.short	0x010a
        /*0796*/ 	.byte	0xff
	.zero		1


	//   ....[107]....
        /*0798*/ 	.word	0x00007080
        /*079c*/ 	.word	0x00000003
        /*07a0*/ 	.word	0x000000f0
        /*07a4*/ 	.short	0x010a
        /*07a6*/ 	.byte	0xff
	.zero		1


	//   ....[108]....
        /*07a8*/ 	.word	0x000070e0
        /*07ac*/ 	.word	0x00000000
        /*07b0*/ 	.word	0x00000000
        /*07b4*/ 	.short	0x010a
        /*07b6*/ 	.byte	0xff
	.zero		1


	//   ....[109]....
        /*07b8*/ 	.word	0x00007140
        /*07bc*/ 	.word	0x00000000
        /*07c0*/ 	.word	0x00000000
        /*07c4*/ 	.short	0x010a
        /*07c6*/ 	.byte	0xff
	.zero		1


	//   ....[110]....
        /*07c8*/ 	.word	0x000071a0
        /*07cc*/ 	.word	0x00000000
        /*07d0*/ 	.word	0x00000000
        /*07d4*/ 	.short	0x010a
        /*07d6*/ 	.byte	0xff
	.zero		1


	//   ....[111]....
        /*07d8*/ 	.word	0x00007200
        /*07dc*/ 	.word	0x00000000
        /*07e0*/ 	.word	0x00000000
        /*07e4*/ 	.short	0x010a
        /*07e6*/ 	.byte	0xff
	.zero		1


	//   ....[112]....
        /*07e8*/ 	.word	0x00007260
        /*07ec*/ 	.word	0x00000000
        /*07f0*/ 	.word	0x00000000
        /*07f4*/ 	.short	0x010a
        /*07f6*/ 	.byte	0xff
	.zero		1


	//   ....[113]....
        /*07f8*/ 	.word	0x000072c0
        /*07fc*/ 	.word	0x00000000
        /*0800*/ 	.word	0x00000000
        /*0804*/ 	.short	0x010a
        /*0806*/ 	.byte	0xff
	.zero		1


	//   ....[114]....
        /*0808*/ 	.word	0x00007320
        /*080c*/ 	.word	0x00000000
        /*0810*/ 	.word	0x00000000
        /*0814*/ 	.short	0x010a
        /*0816*/ 	.byte	0xff
	.zero		1


	//   ....[115]....
        /*0818*/ 	.word	0x00007380
        /*081c*/ 	.word	0x00000000
        /*0820*/ 	.word	0x00000000
        /*0824*/ 	.short	0x010a
        /*0826*/ 	.byte	0xff
	.zero		1


	//   ....[116]....
        /*0828*/ 	.word	0x000073e0
        /*082c*/ 	.word	0x00000000
        /*0830*/ 	.word	0x00000000
        /*0834*/ 	.short	0x010a
        /*0836*/ 	.byte	0xff
	.zero		1


	//   ....[117]....
        /*0838*/ 	.word	0x00007440
        /*083c*/ 	.word	0x00000000
        /*0840*/ 	.word	0x00000000
        /*0844*/ 	.short	0x010a
        /*0846*/ 	.byte	0xff
	.zero		1


	//   ....[118]....
        /*0848*/ 	.word	0x000074a0
        /*084c*/ 	.word	0x00000000
        /*0850*/ 	.word	0x00000000
        /*0854*/ 	.short	0x010a
        /*0856*/ 	.byte	0xff
	.zero		1


	//   ....[119]....
        /*0858*/ 	.word	0x00007500
        /*085c*/ 	.word	0x00000000
        /*0860*/ 	.word	0x00000000
        /*0864*/ 	.short	0x010a
        /*0866*/ 	.byte	0xff
	.zero		1


	//   ....[120]....
        /*0868*/ 	.word	0x00007550
        /*086c*/ 	.word	0x00000002
        /*0870*/ 	.word	0x00000150
        /*0874*/ 	.short	0x010a
        /*0876*/ 	.byte	0xff
	.zero		1


	//   ....[121]....
        /*0878*/ 	.word	0x000075b0
        /*087c*/ 	.word	0x00000002
        /*0880*/ 	.word	0x00000100
        /*0884*/ 	.short	0x010a
        /*0886*/ 	.byte	0xff
	.zero		1


	//   ....[122]....
        /*0888*/ 	.word	0x00007600
        /*088c*/ 	.word	0x00000002
        /*0890*/ 	.word	0x000000f0
        /*0894*/ 	.short	0x010a
        /*0896*/ 	.byte	0xff
	.zero		1


	//   ....[123]....
        /*0898*/ 	.word	0x00007660
        /*089c*/ 	.word	0x00000000
        /*08a0*/ 	.word	0x00000100
        /*08a4*/ 	.short	0x010a
        /*08a6*/ 	.byte	0xff
	.zero		1


	//   ....[124]....
        /*08a8*/ 	.word	0x000076b0
        /*08ac*/ 	.word	0x00000000
        /*08b0*/ 	.word	0x000000f0
        /*08b4*/ 	.short	0x010a
        /*08b6*/ 	.byte	0xff
	.zero		1


	//   ....[125]....
        /*08b8*/ 	.word	0x00007710
        /*08bc*/ 	.word	0x00000002
        /*08c0*/ 	.word	0x00000130
        /*08c4*/ 	.short	0x010a
        /*08c6*/ 	.byte	0xff
	.zero		1


	//   ....[126]....
        /*08c8*/ 	.word	0x00007770
        /*08cc*/ 	.word	0x00000000
        /*08d0*/ 	.word	0x00000000
        /*08d4*/ 	.short	0x010a
        /*08d6*/ 	.byte	0xff
	.zero		1


	//   ....[127]....
        /*08d8*/ 	.word	0x000077d0
        /*08dc*/ 	.word	0x00000000
        /*08e0*/ 	.word	0x00000000
        /*08e4*/ 	.short	0x010a
        /*08e6*/ 	.byte	0xff
	.zero		1


	//   ....[128]....
        /*08e8*/ 	.word	0x00007830
        /*08ec*/ 	.word	0x00000000
        /*08f0*/ 	.word	0x00000000
        /*08f4*/ 	.short	0x010a
        /*08f6*/ 	.byte	0xff
	.zero		1


	//   ....[129]....
        /*08f8*/ 	.word	0x00007890
        /*08fc*/ 	.word	0x00000000
        /*0900*/ 	.word	0x00000000
        /*0904*/ 	.short	0x010a
        /*0906*/ 	.byte	0xff
	.zero		1


	//   ....[130]....
        /*0908*/ 	.word	0x000078f0
        /*090c*/ 	.word	0x00000000
        /*0910*/ 	.word	0x00000000
        /*0914*/ 	.short	0x010a
        /*0916*/ 	.byte	0xff
	.zero		1


	//   ....[131]....
        /*0918*/ 	.word	0x00007940
        /*091c*/ 	.word	0x00000007
        /*0920*/ 	.word	0x000000f0
        /*0924*/ 	.short	0x010a
        /*0926*/ 	.byte	0xff
	.zero		1


	//   ....[132]....
        /*0928*/ 	.word	0x000079a0
        /*092c*/ 	.word	0x00000000
        /*0930*/ 	.word	0x000000e8
        /*0934*/ 	.short	0x010a
        /*0936*/ 	.byte	0xff
	.zero		1


	//   ....[133]....
        /*0938*/ 	.word	0x00007a00
        /*093c*/ 	.word	0x00000000
        /*0940*/ 	.word	0x000000d8
        /*0944*/ 	.short	0x010a
        /*0946*/ 	.byte	0xff
	.zero		1


	//   ....[134]....
        /*0948*/ 	.word	0x00007a50
        /*094c*/ 	.word	0x00000003
        /*0950*/ 	.word	0x000000f0
        /*0954*/ 	.short	0x010a
        /*0956*/ 	.byte	0xff
	.zero		1


	//   ....[135]....
        /*0958*/ 	.word	0x00007ab0
        /*095c*/ 	.word	0x00000000
        /*0960*/ 	.word	0x000000d0
        /*0964*/ 	.short	0x010a
        /*0966*/ 	.byte	0xff
	.zero		1


	//   ....[136]....
        /*0968*/ 	.word	0x00007b00
        /*096c*/ 	.word	0x00000016
        /*0970*/ 	.word	0x00000110
        /*0974*/ 	.short	0x010a
        /*0976*/ 	.byte	0xff
	.zero		1


	//----- nvinfo : EIATTR_NUM_MBARRIERS
	.align		4
.L_47:
        /*0978*/ 	.byte	0x03, 0x38
        /*097a*/ 	.short	0x002e


	//----- nvinfo : EIATTR_EXIT_INSTR_OFFSETS
	.align		4
        /*097c*/ 	.byte	0x04, 0x1c
        /*097e*/ 	.short	(.L_49 - .L_48)


	//   ....[0]....
.L_48:
        /*0980*/ 	.word	0x00003040


	//   ....[1]....
        /*0984*/ 	.word	0x00003530


	//   ....[2]....
        /*0988*/ 	.word	0x00003590


	//   ....[3]....
        /*098c*/ 	.word	0x00004500


	//   ....[4]....
        /*0990*/ 	.word	0x00005130


	//   ....[5]....
        /*0994*/ 	.word	0x00005170


	//   ....[6]....
        /*0998*/ 	.word	0x00006f60


	//----- nvinfo : EIATTR_MAX_THREADS
	.align		4
.L_49:
        /*099c*/ 	.byte	0x04, 0x05
        /*099e*/ 	.short	(.L_51 - .L_50)
.L_50:
        /*09a0*/ 	.word	0x00000100
        /*09a4*/ 	.word	0x00000001
        /*09a8*/ 	.word	0x00000001


	//----- nvinfo : EIATTR_CRS_STACK_SIZE
	.align		4
.L_51:
        /*09ac*/ 	.byte	0x04, 0x1e
        /*09ae*/ 	.short	(.L_53 - .L_52)
.L_52:
        /*09b0*/ 	.word	0x00000000


	//----- nvinfo : EIATTR_CBANK_PARAM_SIZE
	.align		4
.L_53:
        /*09b4*/ 	.byte	0x03, 0x19
        /*09b6*/ 	.short	0x0800


	//----- nvinfo : EIATTR_PARAM_CBANK
	.align		4
        /*09b8*/ 	.byte	0x04, 0x0a
        /*09ba*/ 	.short	(.L_55 - .L_54)
	.align		4
.L_54:
        /*09bc*/ 	.word	index@(.nv.constant0._ZN7cutlass13device_kernelINS_4gemm6kernel13GemmUniversalIN4cute5tupleIJiiiiEEENS1_10collective13CollectiveMmaINS1_35MainloopSm100TmaUmmaWarpSpecializedILi13ELi2ELi4ENS5_IJNS4_1CILi1EEENSA_ILi8EEESB_EEEEENS5_IJNSA_ILi64EEESF_NSA_ILi128EEEEEENS_12float_e4m3_tENS5_IJlSB_lEEESI_SJ_NS4_8TiledMMAINS4_8MMA_AtomIJNS4_10MMA_TraitsINS4_19SM100_MMA_F8F6F4_SSEJSI_SI_fSF_SF_NS4_17integral_constantINS4_4UMMA5MajorELSQ_0EEESR_NSO_INSP_7ScaleInELSS_0EEEST_EEEEEENS4_6LayoutINS5_IJSB_SB_SB_EEENS5_IJNSA_ILi0EEESY_SY_EEEEENS5_IJNS4_10UnderscoreES11_S11_EEEEENS4_23SM90_TMA_LOAD_MULTICASTENS4_14ComposedLayoutINS4_7SwizzleILi3ELi4ELi3EEENS4_18smem_ptr_flag_bitsILi8EEENSW_INS5_IJSC_SG_EEENS5_IJSG_SB_EEEEEEEvNS4_8identityENS4_13SM90_TMA_LOADES1D_vS1E_EENS_8epilogue10collective18CollectiveEpilogueINS1H_23Sm100TmaWarpSpecializedILi1ELi1ELi32ELb0ELb0EEEJSH_NS5_IJNSW_ISF_SB_EES1M_EEESI_SJ_SI_SJ_NS1H_6fusion15FusionCallbacksIS1L_NS1O_17LinearCombinationISI_fSI_fLNS_15FloatRoundStyleE2EEESH_S1N_JEEENS4_5SM1004TMEM4LOAD26SM100_TMEM_LOAD_16dp32b32xES1F_NS15_INS16_ILi2ELi4ELi3EEES19_NSW_INS5_IJSC_SF_EEENS5_IJSF_SB_EEEEEEENS4_39AutoVectorizingCopyWithAssumedAlignmentILi128EEENS4_14SM90_TMA_STOREES22_S24_S24_EEEvvEEEEvNT_6ParamsE)
        /*09c0*/ 	.short	0x0380
        /*09c2*/ 	.short	0x0800


	//----- nvinfo : EIATTR_SW_WAR
	.align		4
.L_55:
        /*09c4*/ 	.byte	0x04, 0x36
        /*09c6*/ 	.short	(.L_57 - .L_56)
.L_56:
        /*09c8*/ 	.word	0x00000008
.L_57:


//--------------------- .nv.callgraph             --------------------------
	.section	.nv.callgraph,"",@"SHT_CUDA_CALLGRAPH"
	.align	4
	.sectionentsize	8
	.align		4
        /*0000*/ 	.word	0x00000000
	.align		4
        /*0004*/ 	.word	0xffffffff
	.align		4
        /*0008*/ 	.word	index@(_ZN7cutlass13device_kernelINS_4gemm6kernel13GemmUniversalIN4cute5tupleIJiiiiEEENS1_10collective13CollectiveMmaINS1_35MainloopSm100TmaUmmaWarpSpecializedILi13ELi2ELi4ENS5_IJNS4_1CILi1EEENSA_ILi8EEESB_EEEEENS5_IJNSA_ILi64EEESF_NSA_ILi128EEEEEENS_12float_e4m3_tENS5_IJlSB_lEEESI_SJ_NS4_8TiledMMAINS4_8MMA_AtomIJNS4_10MMA_TraitsINS4_19SM100_MMA_F8F6F4_SSEJSI_SI_fSF_SF_NS4_17integral_constantINS4_4UMMA5MajorELSQ_0EEESR_NSO_INSP_7ScaleInELSS_0EEEST_EEEEEENS4_6LayoutINS5_IJSB_SB_SB_EEENS5_IJNSA_ILi0EEESY_SY_EEEEENS5_IJNS4_10UnderscoreES11_S11_EEEEENS4_23SM90_TMA_LOAD_MULTICASTENS4_14ComposedLayoutINS4_7SwizzleILi3ELi4ELi3EEENS4_18smem_ptr_flag_bitsILi8EEENSW_INS5_IJSC_SG_EEENS5_IJSG_SB_EEEEEEEvNS4_8identityENS4_13SM90_TMA_LOADES1D_vS1E_EENS_8epilogue10collective18CollectiveEpilogueINS1H_23Sm100TmaWarpSpecializedILi1ELi1ELi32ELb0ELb0EEEJSH_NS5_IJNSW_ISF_SB_EES1M_EEESI_SJ_SI_SJ_NS1H_6fusion15FusionCallbacksIS1L_NS1O_17LinearCombinationISI_fSI_fLNS_15FloatRoundStyleE2EEESH_S1N_JEEENS4_5SM1004TMEM4LOAD26SM100_TMEM_LOAD_16dp32b32xES1F_NS15_INS16_ILi2ELi4ELi3EEES19_NSW_INS5_IJSC_SF_EEENS5_IJSF_SB_EEEEEEENS4_39AutoVectorizingCopyWithAssumedAlignmentILi128EEENS4_14SM90_TMA_STOREES22_S24_S24_EEEvvEEEEvNT_6ParamsE)
	.align		4
        /*000c*/ 	.word	index@(__assertfail)
	.align		4
        /*0010*/ 	.word	0x00000000
	.align		4
        /*0014*/ 	.word	0xfffffffe
	.align		4
        /*0018*/ 	.word	0x00000000
	.align		4
        /*001c*/ 	.word	0xfffffffd
	.align		4
        /*0020*/ 	.word	0x00000000
	.align		4
        /*0024*/ 	.word	0xfffffffc


//--------------------- .nv.constant4             --------------------------
	.section	.nv.constant4,"a",@progbits
	.align	8
	.align		8
.nv.constant4:
        /*0000*/ 	.dword	__assertfail
	.align		8
        /*0008*/ 	.dword	__unnamed_1
	.align		8
        /*0010*/ 	.dword	__unnamed_2
	.align		8
        /*0018*/ 	.dword	_ZN40_INTERNAL_76e14ed6_4_k_cu_295b77ef_323284cuda3std3__45__cpo5beginE
	.align		8
        /*0020*/ 	.dword	_ZN40_INTERNAL_76e14ed6_4_k_cu_295b77ef_323284cuda3std3__45__cpo3endE
	.align		8
        /*0028*/ 	.dword	_ZN40_INTERNAL_76e14ed6_4_k_cu_295b77ef_323284cuda3std3__45__cpo6cbeginE
	.align		8
        /*0030*/ 	.dword	_ZN40_INTERNAL_76e14ed6_4_k_cu_295b77ef_323284cuda3std3__45__cpo4cendE
	.align		8
        /*0038*/ 	.dword	_ZN40_INTERNAL_76e14ed6_4_k_cu_295b77ef_323284cuda3std3__442_GLOBAL__N__76e14ed6_4_k_cu_295b77ef_323286ignoreE
	.align		8
        /*0040*/ 	.dword	_ZN40_INTERNAL_76e14ed6_4_k_cu_295b77ef_323284cuda3std3__419piecewise_constructE
	.align		8
        /*0048*/ 	.dword	_ZN40_INTERNAL_76e14ed6_4_k_cu_295b77ef_323284cuda3std3__48in_placeE
	.align		8
        /*0050*/ 	.dword	_ZN40_INTERNAL_76e14ed6_4_k_cu_295b77ef_323284cuda3std6ranges3__45__cpo4swapE
	.align		8
        /*0058*/ 	.dword	_ZN40_INTERNAL_76e14ed6_4_k_cu_295b77ef_323284cuda3std6ranges3__45__cpo9iter_moveE
	.align		8
        /*0060*/ 	.dword	_ZN40_INTERNAL_76e14ed6_4_k_cu_295b77ef_323284cute7productE
	.align		8
        /*0068*/ 	.dword	_ZN40_INTERNAL_76e14ed6_4_k_cu_295b77ef_323284cute1_E
	.align		8
        /*0070*/ 	.dword	$str$25
	.align		8
        /*0078*/ 	.dword	$str$26
	.align		8
        /*0080*/ 	.dword	$str$27
	.align		8
        /*0088*/ 	.dword	$str$28


//--------------------- .text._ZN7cutlass13device_kernelINS_4gemm6kernel13GemmUniversalIN4cute5tupleIJiiiiEEENS1_10collective13CollectiveMmaINS1_35MainloopSm100TmaUmmaWarpSpecializedILi13ELi2ELi4ENS5_IJNS4_1CILi1EEENSA_ILi8EEESB_EEEEENS5_IJNSA_ILi64EEESF_NSA_ILi128EEEEEENS_12float_e4m3_tENS5_IJlSB_lEEESI_SJ_NS4_8TiledMMAINS4_8MMA_AtomIJNS4_10MMA_TraitsINS4_19SM100_MMA_F8F6F4_SSEJSI_SI_fSF_SF_NS4_17integral_constantINS4_4UMMA5MajorELSQ_0EEESR_NSO_INSP_7ScaleInELSS_0EEEST_EEEEEENS4_6LayoutINS5_IJSB_SB_SB_EEENS5_IJNSA_ILi0EEESY_SY_EEEEENS5_IJNS4_10UnderscoreES11_S11_EEEEENS4_23SM90_TMA_LOAD_MULTICASTENS4_14ComposedLayoutINS4_7SwizzleILi3ELi4ELi3EEENS4_18smem_ptr_flag_bitsILi8EEENSW_INS5_IJSC_SG_EEENS5_IJSG_SB_EEEEEEEvNS4_8identityENS4_13SM90_TMA_LOADES1D_vS1E_EENS_8epilogue10collective18CollectiveEpilogueINS1H_23Sm100TmaWarpSpecializedILi1ELi1ELi32ELb0ELb0EEEJSH_NS5_IJNSW_ISF_SB_EES1M_EEESI_SJ_SI_SJ_NS1H_6fusion15FusionCallbacksIS1L_NS1O_17LinearCombinationISI_fSI_fLNS_15FloatRoundStyleE2EEESH_S1N_JEEENS4_5SM1004TMEM4LOAD26SM100_TMEM_LOAD_16dp32b32xES1F_NS15_INS16_ILi2ELi4ELi3EEES19_NSW_INS5_IJSC_SF_EEENS5_IJSF_SB_EEEEEEENS4_39AutoVectorizingCopyWithAssumedAlignmentILi128EEENS4_14SM90_TMA_STOREES22_S24_S24_EEEvvEEEEvNT_6ParamsE --------------------------
	.section	.text._ZN7cutlass13device_kernelINS_4gemm6kernel13GemmUniversalIN4cute5tupleIJiiiiEEENS1_10collective13CollectiveMmaINS1_35MainloopSm100TmaUmmaWarpSpecializedILi13ELi2ELi4ENS5_IJNS4_1CILi1EEENSA_ILi8EEESB_EEEEENS5_IJNSA_ILi64EEESF_NSA_ILi128EEEEEENS_12float_e4m3_tENS5_IJlSB_lEEESI_SJ_NS4_8TiledMMAINS4_8MMA_AtomIJNS4_10MMA_TraitsINS4_19SM100_MMA_F8F6F4_SSEJSI_SI_fSF_SF_NS4_17integral_constantINS4_4UMMA5MajorELSQ_0EEESR_NSO_INSP_7ScaleInELSS_0EEEST_EEEEEENS4_6LayoutINS5_IJSB_SB_SB_EEENS5_IJNSA_ILi0EEESY_SY_EEEEENS5_IJNS4_10UnderscoreES11_S11_EEEEENS4_23SM90_TMA_LOAD_MULTICASTENS4_14ComposedLayoutINS4_7SwizzleILi3ELi4ELi3EEENS4_18smem_ptr_flag_bitsILi8EEENSW_INS5_IJSC_SG_EEENS5_IJSG_SB_EEEEEEEvNS4_8identityENS4_13SM90_TMA_LOADES1D_vS1E_EENS_8epilogue10collective18CollectiveEpilogueINS1H_23Sm100TmaWarpSpecializedILi1ELi1ELi32ELb0ELb0EEEJSH_NS5_IJNSW_ISF_SB_EES1M_EEESI_SJ_SI_SJ_NS1H_6fusion15FusionCallbacksIS1L_NS1O_17LinearCombinationISI_fSI_fLNS_15FloatRoundStyleE2EEESH_S1N_JEEENS4_5SM1004TMEM4LOAD26SM100_TMEM_LOAD_16dp32b32xES1F_NS15_INS16_ILi2ELi4ELi3EEES19_NSW_INS5_IJSC_SF_EEENS5_IJSF_SB_EEEEEEENS4_39AutoVectorizingCopyWithAssumedAlignmentILi128EEENS4_14SM90_TMA_STOREES22_S24_S24_EEEvvEEEEvNT_6ParamsE,"ax",@progbits
	.align	128
.text._ZN7cutlass13device_kernelINS_4gemm6kernel13GemmUniversalIN4cute5tupleIJiiiiEEENS1_10collective13CollectiveMmaINS1_35MainloopSm100TmaUmmaWarpSpecializedILi13ELi2ELi4ENS5_IJNS4_1CILi1EEENSA_ILi8EEESB_EEEEENS5_IJNSA_ILi64EEESF_NSA_ILi128EEEEEENS_12float_e4m3_tENS5_IJlSB_lEEESI_SJ_NS4_8TiledMMAINS4_8MMA_AtomIJNS4_10MMA_TraitsINS4_19SM100_MMA_F8F6F4_SSEJSI_SI_fSF_SF_NS4_17integral_constantINS4_4UMMA5MajorELSQ_0EEESR_NSO_INSP_7ScaleInELSS_0EEEST_EEEEEENS4_6LayoutINS5_IJSB_SB_SB_EEENS5_IJNSA_ILi0EEESY_SY_EEEEENS5_IJNS4_10UnderscoreES11_S11_EEEEENS4_23SM90_TMA_LOAD_MULTICASTENS4_14ComposedLayoutINS4_7SwizzleILi3ELi4ELi3EEENS4_18smem_ptr_flag_bitsILi8EEENSW_INS5_IJSC_SG_EEENS5_IJSG_SB_EEEEEEEvNS4_8identityENS4_13SM90_TMA_LOADES1D_vS1E_EENS_8epilogue10collective18CollectiveEpilogueINS1H_23Sm100TmaWarpSpecializedILi1ELi1ELi32ELb0ELb0EEEJSH_NS5_IJNSW_ISF_SB_EES1M_EEESI_SJ_SI_SJ_NS1H_6fusion15FusionCallbacksIS1L_NS1O_17LinearCombinationISI_fSI_fLNS_15FloatRoundStyleE2EEESH_S1N_JEEENS4_5SM1004TMEM4LOAD26SM100_TMEM_LOAD_16dp32b32xES1F_NS15_INS16_ILi2ELi4ELi3EEES19_NSW_INS5_IJSC_SF_EEENS5_IJSF_SB_EEEEEEENS4_39AutoVectorizingCopyWithAssumedAlignmentILi128EEENS4_14SM90_TMA_STOREES22_S24_S24_EEEvvEEEEvNT_6ParamsE:
        .type           _ZN7cutlass13device_kernelINS_4gemm6kernel13GemmUniversalIN4cute5tupleIJiiiiEEENS1_10collective13CollectiveMmaINS1_35MainloopSm100TmaUmmaWarpSpecializedILi13ELi2ELi4ENS5_IJNS4_1CILi1EEENSA_ILi8EEESB_EEEEENS5_IJNSA_ILi64EEESF_NSA_ILi128EEEEEENS_12float_e4m3_tENS5_IJlSB_lEEESI_SJ_NS4_8TiledMMAINS4_8MMA_AtomIJNS4_10MMA_TraitsINS4_19SM100_MMA_F8F6F4_SSEJSI_SI_fSF_SF_NS4_17integral_constantINS4_4UMMA5MajorELSQ_0EEESR_NSO_INSP_7ScaleInELSS_0EEEST_EEEEEENS4_6LayoutINS5_IJSB_SB_SB_EEENS5_IJNSA_ILi0EEESY_SY_EEEEENS5_IJNS4_10UnderscoreES11_S11_EEEEENS4_23SM90_TMA_LOAD_MULTICASTENS4_14ComposedLayoutINS4_7SwizzleILi3ELi4ELi3EEENS4_18smem_ptr_flag_bitsILi8EEENSW_INS5_IJSC_SG_EEENS5_IJSG_SB_EEEEEEEvNS4_8identityENS4_13SM90_TMA_LOADES1D_vS1E_EENS_8epilogue10collective18CollectiveEpilogueINS1H_23Sm100TmaWarpSpecializedILi1ELi1ELi32ELb0ELb0EEEJSH_NS5_IJNSW_ISF_SB_EES1M_EEESI_SJ_SI_SJ_NS1H_6fusion15FusionCallbacksIS1L_NS1O_17LinearCombinationISI_fSI_fLNS_15FloatRoundStyleE2EEESH_S1N_JEEENS4_5SM1004TMEM4LOAD26SM100_TMEM_LOAD_16dp32b32xES1F_NS15_INS16_ILi2ELi4ELi3EEES19_NSW_INS5_IJSC_SF_EEENS5_IJSF_SB_EEEEEEENS4_39AutoVectorizingCopyWithAssumedAlignmentILi128EEENS4_14SM90_TMA_STOREES22_S24_S24_EEEvvEEEEvNT_6ParamsE,@function
        .size           _ZN7cutlass13device_kernelINS_4gemm6kernel13GemmUniversalIN4cute5tupleIJiiiiEEENS1_10collective13CollectiveMmaINS1_35MainloopSm100TmaUmmaWarpSpecializedILi13ELi2ELi4ENS5_IJNS4_1CILi1EEENSA_ILi8EEESB_EEEEENS5_IJNSA_ILi64EEESF_NSA_ILi128EEEEEENS_12float_e4m3_tENS5_IJlSB_lEEESI_SJ_NS4_8TiledMMAINS4_8MMA_AtomIJNS4_10MMA_TraitsINS4_19SM100_MMA_F8F6F4_SSEJSI_SI_fSF_SF_NS4_17integral_constantINS4_4UMMA5MajorELSQ_0EEESR_NSO_INSP_7ScaleInELSS_0EEEST_EEEEEENS4_6LayoutINS5_IJSB_SB_SB_EEENS5_IJNSA_ILi0EEESY_SY_EEEEENS5_IJNS4_10UnderscoreES11_S11_EEEEENS4_23SM90_TMA_LOAD_MULTICASTENS4_14ComposedLayoutINS4_7SwizzleILi3ELi4ELi3EEENS4_18smem_ptr_flag_bitsILi8EEENSW_INS5_IJSC_SG_EEENS5_IJSG_SB_EEEEEEEvNS4_8identityENS4_13SM90_TMA_LOADES1D_vS1E_EENS_8epilogue10collective18CollectiveEpilogueINS1H_23Sm100TmaWarpSpecializedILi1ELi1ELi32ELb0ELb0EEEJSH_NS5_IJNSW_ISF_SB_EES1M_EEESI_SJ_SI_SJ_NS1H_6fusion15FusionCallbacksIS1L_NS1O_17LinearCombinationISI_fSI_fLNS_15FloatRoundStyleE2EEESH_S1N_JEEENS4_5SM1004TMEM4LOAD26SM100_TMEM_LOAD_16dp32b32xES1F_NS15_INS16_ILi2ELi4ELi3EEES19_NSW_INS5_IJSC_SF_EEENS5_IJSF_SB_EEEEEEENS4_39AutoVectorizingCopyWithAssumedAlignmentILi128EEENS4_14SM90_TMA_STOREES22_S24_S24_EEEvvEEEEvNT_6ParamsE,(.L_x_163 - _ZN7cutlass13device_kernelINS_4gemm6kernel13GemmUniversalIN4cute5tupleIJiiiiEEENS1_10collective13CollectiveMmaINS1_35MainloopSm100TmaUmmaWarpSpecializedILi13ELi2ELi4ENS5_IJNS4_1CILi1EEENSA_ILi8EEESB_EEEEENS5_IJNSA_ILi64EEESF_NSA_ILi128EEEEEENS_12float_e4m3_tENS5_IJlSB_lEEESI_SJ_NS4_8TiledMMAINS4_8MMA_AtomIJNS4_10MMA_TraitsINS4_19SM100_MMA_F8F6F4_SSEJSI_SI_fSF_SF_NS4_17integral_constantINS4_4UMMA5MajorELSQ_0EEESR_NSO_INSP_7ScaleInELSS_0EEEST_EEEEEENS4_6LayoutINS5_IJSB_SB_SB_EEENS5_IJNSA_ILi0EEESY_SY_EEEEENS5_IJNS4_10UnderscoreES11_S11_EEEEENS4_23SM90_TMA_LOAD_MULTICASTENS4_14ComposedLayoutINS4_7SwizzleILi3ELi4ELi3EEENS4_18smem_ptr_flag_bitsILi8EEENSW_INS5_IJSC_SG_EEENS5_IJSG_SB_EEEEEEEvNS4_8identityENS4_13SM90_TMA_LOADES1D_vS1E_EENS_8epilogue10collective18CollectiveEpilogueINS1H_23Sm100TmaWarpSpecializedILi1ELi1ELi32ELb0ELb0EEEJSH_NS5_IJNSW_ISF_SB_EES1M_EEESI_SJ_SI_SJ_NS1H_6fusion15FusionCallbacksIS1L_NS1O_17LinearCombinationISI_fSI_fLNS_15FloatRoundStyleE2EEESH_S1N_JEEENS4_5SM1004TMEM4LOAD26SM100_TMEM_LOAD_16dp32b32xES1F_NS15_INS16_ILi2ELi4ELi3EEES19_NSW_INS5_IJSC_SF_EEENS5_IJSF_SB_EEEEEEENS4_39AutoVectorizingCopyWithAssumedAlignmentILi128EEENS4_14SM90_TMA_STOREES22_S24_S24_EEEvvEEEEvNT_6ParamsE)
        .other          _ZN7cutlass13device_kernelINS_4gemm6kernel13GemmUniversalIN4cute5tupleIJiiiiEEENS1_10collective13CollectiveMmaINS1_35MainloopSm100TmaUmmaWarpSpecializedILi13ELi2ELi4ENS5_IJNS4_1CILi1EEENSA_ILi8EEESB_EEEEENS5_IJNSA_ILi64EEESF_NSA_ILi128EEEEEENS_12float_e4m3_tENS5_IJlSB_lEEESI_SJ_NS4_8TiledMMAINS4_8MMA_AtomIJNS4_10MMA_TraitsINS4_19SM100_MMA_F8F6F4_SSEJSI_SI_fSF_SF_NS4_17integral_constantINS4_4UMMA5MajorELSQ_0EEESR_NSO_INSP_7ScaleInELSS_0EEEST_EEEEEENS4_6LayoutINS5_IJSB_SB_SB_EEENS5_IJNSA_ILi0EEESY_SY_EEEEENS5_IJNS4_10UnderscoreES11_S11_EEEEENS4_23SM90_TMA_LOAD_MULTICASTENS4_14ComposedLayoutINS4_7SwizzleILi3ELi4ELi3EEENS4_18smem_ptr_flag_bitsILi8EEENSW_INS5_IJSC_SG_EEENS5_IJSG_SB_EEEEEEEvNS4_8identityENS4_13SM90_TMA_LOADES1D_vS1E_EENS_8epilogue10collective18CollectiveEpilogueINS1H_23Sm100TmaWarpSpecializedILi1ELi1ELi32ELb0ELb0EEEJSH_NS5_IJNSW_ISF_SB_EES1M_EEESI_SJ_SI_SJ_NS1H_6fusion15FusionCallbacksIS1L_NS1O_17LinearCombinationISI_fSI_fLNS_15FloatRoundStyleE2EEESH_S1N_JEEENS4_5SM1004TMEM4LOAD26SM100_TMEM_LOAD_16dp32b32xES1F_NS15_INS16_ILi2ELi4ELi3EEES19_NSW_INS5_IJSC_SF_EEENS5_IJSF_SB_EEEEEEENS4_39AutoVectorizingCopyWithAssumedAlignmentILi128EEENS4_14SM90_TMA_STOREES22_S24_S24_EEEvvEEEEvNT_6ParamsE,@"STO_CUDA_ENTRY STV_DEFAULT"
_ZN7cutlass13device_kernelINS_4gemm6kernel13GemmUniversalIN4cute5tupleIJiiiiEEENS1_10collective13CollectiveMmaINS1_35MainloopSm100TmaUmmaWarpSpecializedILi13ELi2ELi4ENS5_IJNS4_1CILi1EEENSA_ILi8EEESB_EEEEENS5_IJNSA_ILi64EEESF_NSA_ILi128EEEEEENS_12float_e4m3_tENS5_IJlSB_lEEESI_SJ_NS4_8TiledMMAINS4_8MMA_AtomIJNS4_10MMA_TraitsINS4_19SM100_MMA_F8F6F4_SSEJSI_SI_fSF_SF_NS4_17integral_constantINS4_4UMMA5MajorELSQ_0EEESR_NSO_INSP_7ScaleInELSS_0EEEST_EEEEEENS4_6LayoutINS5_IJSB_SB_SB_EEENS5_IJNSA_ILi0EEESY_SY_EEEEENS5_IJNS4_10UnderscoreES11_S11_EEEEENS4_23SM90_TMA_LOAD_MULTICASTENS4_14ComposedLayoutINS4_7SwizzleILi3ELi4ELi3EEENS4_18smem_ptr_flag_bitsILi8EEENSW_INS5_IJSC_SG_EEENS5_IJSG_SB_EEEEEEEvNS4_8identityENS4_13SM90_TMA_LOADES1D_vS1E_EENS_8epilogue10collective18CollectiveEpilogueINS1H_23Sm100TmaWarpSpecializedILi1ELi1ELi32ELb0ELb0EEEJSH_NS5_IJNSW_ISF_SB_EES1M_EEESI_SJ_SI_SJ_NS1H_6fusion15FusionCallbacksIS1L_NS1O_17LinearCombinationISI_fSI_fLNS_15FloatRoundStyleE2EEESH_S1N_JEEENS4_5SM1004TMEM4LOAD26SM100_TMEM_LOAD_16dp32b32xES1F_NS15_INS16_ILi2ELi4ELi3EEES19_NSW_INS5_IJSC_SF_EEENS5_IJSF_SB_EEEEEEENS4_39AutoVectorizingCopyWithAssumedAlignmentILi128EEENS4_14SM90_TMA_STOREES22_S24_S24_EEEvvEEEEvNT_6ParamsE:
[----:B------:R-:W1:Y:S01]  /*0000*/  LDC R1, c[0x0][0x37c] ;  /* 0x0000df00ff017b82 */ /* 0x000e620000000800 */
[----:B------:R-:W2:Y:S01]  /*0010*/  S2R R76, SR_TID.X ;  /* 0x00000000004c7919 */ /* 0x000ea20000002100 */
[----:B------:R-:W3:Y:S01]  /*0020*/  LDCU.64 UR8, c[0x0][0x890] ;  /* 0x00011200ff0877ac */ /* 0x000ee20008000a00 */
[----:B------:R-:W-:Y:S02]  /*0030*/  PRMT R79, RZ, 0x7610, R79 ;  /* 0x00007610ff4f7816 */ /* 0x000fe4000000004f */
[----:B------:R-:W-:Y:S01]  /*0040*/  ELECT P3, URZ, PT ;  /* 0x0000000000ff782f */ /* 0x000fe20003860000 */
[----:B---3--:R-:W-:-:S04]  /*0050*/  UISETP.NE.U32.AND UP0, UPT, UR8, URZ, UPT ;  /* 0x000000ff0800728c */ /* 0x008fc8000bf05070 */
[----:B------:R-:W-:Y:S01]  /*0060*/  UISETP.NE.AND.EX UP0, UPT, UR9, URZ, UPT, UP0 ;  /* 0x000000ff0900728c */ /* 0x000fe2000bf05300 */
[----:B--2---:R-:W-:-:S05]  /*0070*/  SHF.R.U32.HI R80, RZ, 0x5, R76 ;  /* 0x00000005ff507819 */ /* 0x004fca000001164c */
[----:B------:R-:W2:Y:S02]  /*0080*/  SHFL.IDX PT, R0, R80, RZ, 0x1f ;  /* 0x00001fff50007589 */ /* 0x000ea400000e0000 */
[----:B--2---:R-:W-:Y:S01]  /*0090*/  R2UR UR22, R0 ;  /* 0x00000000001672ca */ /* 0x004fe200000e0000 */
[----:B-1----:R-:W-:-:S14]  /*00a0*/  BRA.U UP0, `(.L_x_0) ;  /* 0x0000000100307547 */ /* 0x002fdc000b800000 */
[----:B------:R-:W1:Y:S02]  /*00b0*/  LDCU.64 UR4, c[0x0][0x888] ;  /* 0x00011100ff0477ac */ /* 0x000e640008000a00 */
[----:B-1----:R-:W-:-:S04]  /*00c0*/  UISETP.NE.U32.AND UP0, UPT, UR4, URZ, UPT ;  /* 0x000000ff0400728c */ /* 0x002fc8000bf05070 */
[----:B------:R-:W-:-:S09]  /*00d0*/  UISETP.NE.AND.EX UP0, UPT, UR5, URZ, UPT, UP0 ;  /* 0x000000ff0500728c */ /* 0x000fd2000bf05300 */
[----:B------:R-:W-:Y:S05]  /*00e0*/  BRA.U !UP0, `(.L_x_1) ;  /* 0x0000000108147547 */ /* 0x000fea000b800000 */
[----:B------:R-:W1:Y:S01]  /*00f0*/  LDC.64 R2, c[0x0][0x888] ;  /* 0x00022200ff027b82 */ /* 0x000e620000000a00 */
[----:B------:R-:W1:Y:S02]  /*0100*/  LDCU.64 UR4, c[0x0][0x358] ;  /* 0x00006b00ff0477ac */ /* 0x000e640008000a00 */
[----:B-1----:R1:W5:Y:S01]  /*0110*/  LDG.E R39, desc[UR4][R2.64] ;  /* 0x0000000402277981 */ /* 0x002362000c1e1900 */
[----:B------:R-:W-:Y:S01]  /*0120*/  HFMA2 R79, -RZ, RZ, 0, 5.9604644775390625e-08 ;  /* 0x00000001ff4f7431 */ /* 0x000fe200000001ff */
[----:B------:R-:W-:Y:S05]  /*0130*/  BRA `(.L_x_0) ;  /* 0x00000000000c7947 */ /* 0x000fea0003800000 */
.L_x_1:
[----:B------:R-:W1:Y:S01]  /*0140*/  LDCU UR4, c[0x0][0x880] ;  /* 0x00011000ff0477ac */ /* 0x000e620008000800 */
[----:B------:R-:W-:Y:S01]  /*0150*/  HFMA2 R79, -RZ, RZ, 0, 5.9604644775390625e-08 ;  /* 0x00000001ff4f7431 */ /* 0x000fe200000001ff */
[----:B-1----:R-:W-:-:S07]  /*0160*/  MOV R39, UR4 ;  /* 0x0000000400277c02 */ /* 0x002fce0008000f00 */
.L_x_0:
[----:B------:R-:W2:Y:S02]  /*0170*/  LDCU.64 UR4, c[0x0][0x8b0] ;  /* 0x00011600ff0477ac */ /* 0x000ea40008000a00 */
[----:B--2---:R-:W-:-:S04]  /*0180*/  UISETP.NE.U32.AND UP0, UPT, UR4, URZ, UPT ;  /* 0x000000ff0400728c */ /* 0x004fc8000bf05070 */
[----:B------:R-:W-:-:S09]  /*0190*/  UISETP.NE.AND.EX UP0, UPT, UR5, URZ, UPT, UP0 ;  /* 0x000000ff0500728c */ /* 0x000fd2000bf05300 */
[----:B------:R-:W-:Y:S05]  /*01a0*/  BRA.U UP0, `(.L_x_2) ;  /* 0x0000000100287547 */ /* 0x000fea000b800000 */
[----:B------:R-:W2:Y:S02]  /*01b0*/  LDCU.64 UR4, c[0x0][0x8a8] ;  /* 0x00011500ff0477ac */ /* 0x000ea40008000a00 */
[----:B--2---:R-:W-:-:S04]  /*01c0*/  UISETP.NE.U32.AND UP0, UPT, UR4, URZ, UPT ;  /* 0x000000ff0400728c */ /* 0x004fc8000bf05070 */
[----:B------:R-:W-:-:S09]  /*01d0*/  UISETP.NE.AND.EX UP0, UPT, UR5, URZ, UPT, UP0 ;  /* 0x000000ff0500728c */ /* 0x000fd2000bf05300 */
[----:B------:R-:W-:Y:S05]  /*01e0*/  BRA.U !UP0, `(.L_x_3) ;  /* 0x0000000108107547 */ /* 0x000fea000b800000 */
[----:B-1----:R-:W1:Y:S01]  /*01f0*/  LDC.64 R2, c[0x0][0x8a8] ;  /* 0x00022a00ff027b82 */ /* 0x002e620000000a00 */
[----:B------:R-:W1:Y:S02]  /*0200*/  LDCU.64 UR4, c[0x0][0x358] ;  /* 0x00006b00ff0477ac */ /* 0x000e640008000a00 */
[----:B-1----:R2:W5:Y:S01]  /*0210*/  LDG.E R38, desc[UR4][R2.64] ;  /* 0x0000000402267981 */ /* 0x002562000c1e1900 */
[----:B------:R-:W-:Y:S05]  /*0220*/  BRA `(.L_x_2) ;  /* 0x0000000000087947 */ /* 0x000fea0003800000 */
.L_x_3:
[----:B------:R-:W2:Y:S02]  /*0230*/  LDCU UR4, c[0x0][0x8a0] ;  /* 0x00011400ff0477ac */ /* 0x000ea40008000800 */
[----:B--2---:R-:W-:Y:S02]  /*0240*/  MOV R38, UR4 ;  /* 0x0000000400267c02 */ /* 0x004fe40008000f00 */
.L_x_2:
[----:B------:R-:W-:Y:S01]  /*0250*/  IMAD.U32 R0, RZ, RZ, UR22 ;  /* 0x00000016ff007e24 */ /* 0x000fe2000f8e00ff */
[----:B------:R-:W-:Y:S04]  /*0260*/  BSSY.RECONVERGENT B0, `(.L_x_4) ;  /* 0x000000c000007945 */ /* 0x000fe80003800200 */
[C---:B------:R-:W-:Y:S02]  /*0270*/  ISETP.NE.OR P1, PT, R0.reuse, 0x1, !P3 ;  /* 0x000000010000780c */ /* 0x040fe40005f25670 */
[----:B------:R-:W-:-:S11]  /*0280*/  ISETP.NE.OR P0, PT, R0, 0x3, !P3 ;  /* 0x000000030000780c */ /* 0x000fd60005f05670 */
[----:B------:R-:W-:Y:S05]  /*0290*/  @P1 BRA `(.L_x_5) ;  /* 0x0000000000201947 */ /* 0x000fea0003800000 */
[----:B------:R-:W3:Y:S02]  /*02a0*/  LDCU.64 UR4, c[0x0][0x348] ;  /* 0x00006900ff0477ac */ /* 0x000ee40008000a00 */
[----:B---3--:R-:W-:Y:S02]  /*02b0*/  UIADD3 UR6, UP1, UPT, UR4, 0x80, URZ ;  /* 0x0000008004067890 */ /* 0x008fe4000ff3e0ff */
[----:B------:R-:W-:Y:S02]  /*02c0*/  UIADD3 UR4, UP0, UPT, UR4, 0x180, URZ ;  /* 0x0000018004047890 */ /* 0x000fe4000ff1e0ff */
[----:B------:R-:W-:Y:S02]  /*02d0*/  UIADD3.X UR7, UPT, UPT, URZ, UR5, URZ, UP1, !UPT ;  /* 0x00000005ff077290 */ /* 0x000fe40008ffe4ff */
[----:B------:R-:W-:-:S07]  /*02e0*/  UIADD3.X UR5, UPT, UPT, URZ, UR5, URZ, UP0, !UPT ;  /* 0x00000005ff057290 */ /* 0x000fce00087fe4ff */
[----:B------:R3:W-:Y:S02]  /*02f0*/  UTMACCTL.PF [UR6] ;  /* 0x00000000060079b9 */ /* 0x0007e40008040000 */
[----:B------:R3:W-:Y:S02]  /*0300*/  UTMACCTL.PF [UR4] ;  /* 0x00000000040079b9 */ /* 0x0007e40008040000 */
[----:B---3--:R-:W-:Y:S01]  /*0310*/  NOP ;  /* 0x0000000000007918 */ /* 0x008fe20000000000 */
.L_x_5:
[----:B------:R-:W-:Y:S05]  /*0320*/  BSYNC.RECONVERGENT B0 ;  /* 0x0000000000007941 */ /* 0x000fea0003800200 */
.L_x_4:
[----:B------:R-:W-:Y:S04]  /*0330*/  BSSY.RECONVERGENT B0, `(.L_x_6) ;  /* 0x000000a000007945 */ /* 0x000fe80003800200 */
        /* <DEDUP_REMOVED lines=9> */
.L_x_7:
[----:B------:R-:W-:Y:S05]  /*03d0*/  BSYNC.RECONVERGENT B0 ;  /* 0x0000000000007941 */ /* 0x000fea0003800200 */
.L_x_6:
[----:B------:R-:W3:Y:S01]  /*03e0*/  LDCU.64 UR4, c[0x0][0x888] ;  /* 0x00011100ff0477ac */ /* 0x000ee20008000a00 */
[----:B------:R-:W-:Y:S02]  /*03f0*/  UISETP.EQ.U32.AND UP1, UPT, UR8, URZ, UPT ;  /* 0x000000ff0800728c */ /* 0x000fe4000bf22070 */
[----:B------:R-:W-:Y:S02]  /*0400*/  UPLOP3.LUT UP3, UPT, UPT, UPT, UPT, 0x80, 0x8 ;  /* 0x000000000008789c */ /* 0x000fe40003f6f070 */
[----:B---3--:R-:W-:-:S04]  /*0410*/  UISETP.NE.U32.AND UP0, UPT, UR4, URZ, UPT ;  /* 0x000000ff0400728c */ /* 0x008fc8000bf05070 */
[----:B------:R-:W-:-:S04]  /*0420*/  UISETP.NE.AND.EX UP0, UPT, UR5, URZ, UPT, UP0 ;  /* 0x000000ff0500728c */ /* 0x000fc8000bf05300 */
[----:B------:R-:W-:-:S04]  /*0430*/  UISETP.EQ.OR.EX UP2, UPT, UR9, URZ, !UP0, UP1 ;  /* 0x000000ff0900728c */ /* 0x000fc8000c742710 */
[----:B------:R-:W-:-:S05]  /*0440*/  UP2UR UR61, UPR, URZ, 0x4 ;  /* 0x00000004ff3d7883 */ /* 0x000fca0008000000 */
[----:B------:R-:W-:Y:S07]  /*0450*/  BRA.U !UP2, `(.L_x_8) ;  /* 0x000000010a207547 */ /* 0x000fee000b800000 */
[----:B------:R-:W-:Y:S01]  /*0460*/  UISETP.NE.U32.AND UP1, UPT, UR8, URZ, UPT ;  /* 0x000000ff0800728c */ /* 0x000fe2000bf25070 */
[----:B-----5:R-:W-:Y:S01]  /*0470*/  FSETP.NEU.AND P0, PT, R39, RZ, PT ;  /* 0x000000ff2700720b */ /* 0x020fe20003f0d000 */
[----:B------:R-:W-:Y:S02]  /*0480*/  USEL UR4, URZ, 0xffffffff, UP0 ;  /* 0xffffffffff047887 */ /* 0x000fe40008000000 */
[----:B------:R-:W-:-:S10]  /*0490*/  UISETP.NE.AND.EX UP1, UPT, UR9, URZ, UPT, UP1 ;  /* 0x000000ff0900728c */ /* 0x000fd4000bf25310 */
[----:B------:R-:W-:Y:S01]  /*04a0*/  VOTEU.ANY UP0, P0 ;  /* 0x0000000000ff7886 */ /* 0x000fe20000000100 */
[----:B------:R-:W-:-:S04]  /*04b0*/  @!UP1 USEL UR4, URZ, 0xffffffff, UP0 ;  /* 0xffffffffff049887 */ /* 0x000fc80008000000 */
[----:B------:R-:W-:-:S04]  /*04c0*/  ULOP3.LUT UR4, UR4, 0x1, URZ, 0xc0, !UPT ;  /* 0x0000000104047892 */ /* 0x000fc8000f8ec0ff */
[----:B------:R-:W-:-:S11]  /*04d0*/  UISETP.NE.U32.AND UP3, UPT, UR4, 0x1, UPT ;  /* 0x000000010400788c */ /* 0x000fd6000bf65070 */
.L_x_8:
[----:B-12---:R-:W1:Y:S01]  /*04e0*/  SHFL.IDX PT, R2, R80, RZ, 0x1f ;  /* 0x00001fff50027589 */ /* 0x006e6200000e0000 */
[----:B------:R-:W-:-:S04]  /*04f0*/  UISETP.NE.AND UP0, UPT, UR22, 0x2, UPT ;  /* 0x000000021600788c */ /* 0x000fc8000bf05270 */
[----:B------:R-:W-:Y:S01]  /*0500*/  USEL UR34, URZ, 0x1, UP0 ;  /* 0x00000001ff227887 */ /* 0x000fe20008000000 */
[----:B-1----:R-:W-:-:S13]  /*0510*/  ISETP.NE.AND P0, PT, R2, RZ, PT ;  /* 0x000000ff0200720c */ /* 0x002fda0003f05270 */
[----:B------:R-:W-:Y:S05]  /*0520*/  @P0 BRA `(.L_x_9) ;  /* 0x0000000000ac0947 */ /* 0x000fea0003800000 */
[----:B------:R-:W-:Y:S01]  /*0530*/  ELECT P0, URZ, PT ;  /* 0x0000000000ff782f */ /* 0x000fe20003800000 */
[----:B------:R-:W-:-:S12]  /*0540*/  BSSY.RECONVERGENT B0, `(.L_x_9) ;  /* 0x0000029000007945 */ /* 0x000fd80003800200 */
[----:B------:R-:W-:Y:S05]  /*0550*/  @!P0 BRA `(.L_x_10) ;  /* 0x00000000009c8947 */ /* 0x000fea0003800000 */
[----:B------:R-:W1:Y:S01]  /*0560*/  S2UR UR4, SR_CgaCtaId ;  /* 0x00000000000479c3 */ /* 0x000e620000008800 */
[----:B------:R-:W-:Y:S01]  /*0570*/  UMOV UR5, 0x400 ;  /* 0x0000040000057882 */ /* 0x000fe20000000000 */
[----:B------:R-:W-:Y:S01]  /*0580*/  UMOV UR8, 0x1 ;  /* 0x0000000100087882 */ /* 0x000fe20000000000 */
[----:B------:R-:W-:Y:S01]  /*0590*/  UMOV UR6, 0x8 ;  /* 0x0000000800067882 */ /* 0x000fe20000000000 */
[----:B------:R-:W-:-:S04]  /*05a0*/  UIADD3 UR8, UPT, UPT, -UR8, 0x100000, URZ ;  /* 0x0010000008087890 */ /* 0x000fc8000fffe1ff */
[----:B------:R-:W-:Y:S02]  /*05b0*/  USHF.L.U32 UR9, UR8, 0xb, URZ ;  /* 0x0000000b08097899 */ /* 0x000fe400080006ff */
[----:B------:R-:W-:Y:S02]  /*05c0*/  USHF.L.U32 UR8, UR8, 0x1, URZ ;  /* 0x0000000108087899 */ /* 0x000fe400080006ff */
[----:B------:R-:W-:-:S04]  /*05d0*/  UIADD3 UR6, UPT, UPT, -UR6, 0x100000, URZ ;  /* 0x0010000006067890 */ /* 0x000fc8000fffe1ff */
[----:B------:R-:W-:Y:S02]  /*05e0*/  USHF.L.U32 UR7, UR6, 0xb, URZ ;  /* 0x0000000b06077899 */ /* 0x000fe400080006ff */
[----:B------:R-:W-:Y:S02]  /*05f0*/  USHF.L.U32 UR6, UR6, 0x1, URZ ;  /* 0x0000000106067899 */ /* 0x000fe400080006ff */
[----:B-1----:R-:W-:Y:S01]  /*0600*/  ULEA UR4, UR4, UR5, 0x18 ;  /* 0x0000000504047291 */ /* 0x002fe2000f8ec0ff */
[----:B------:R-:W1:Y:S11]  /*0610*/  FENCE.VIEW.ASYNC.S ;  /* 0x00000000000073c6 */ /* 0x000e760000000000 */
[----:B-1----:R1:W2:Y:S01]  /*0620*/  SYNCS.EXCH.64 URZ, [UR4], UR8 ;  /* 0x0000000804ff75b2 */ /* 0x0022a20008000100 */
[----:B------:R1:W3:Y:S01]  /*0630*/  SYNCS.EXCH.64 URZ, [UR4+0x68], UR6 ;  /* 0x0000680604ff75b2 */ /* 0x0002e20008000100 */
[----:B------:R1:W4:Y:S01]  /*0640*/  SYNCS.EXCH.64 URZ, [UR4+0x8], UR8 ;  /* 0x0000080804ff75b2 */ /* 0x0003220008000100 */
[----:B------:R1:W1:Y:S01]  /*0650*/  SYNCS.EXCH.64 URZ, [UR4+0x70], UR6 ;  /* 0x0000700604ff75b2 */ /* 0x0002620008000100 */
        /* <DEDUP_REMOVED lines=22> */
[----:B--234-:R-:W-:Y:S01]  /*07c0*/  NOP ;  /* 0x0000000000007918 */ /* 0x01cfe20000000000 */
.L_x_10:
[----:B-1----:R-:W-:Y:S05]  /*07d0*/  BSYNC.RECONVERGENT B0 ;  /* 0x0000000000007941 */ /* 0x002fea0003800200 */
.L_x_9:
[----:B------:R-:W1:Y:S01]  /*07e0*/  SHFL.IDX PT, R2, R80, RZ, 0x1f ;  /* 0x00001fff50027589 */ /* 0x000e6200000e0000 */
[----:B------:R-:W-:Y:S01]  /*07f0*/  NOP ;  /* 0x0000000000007918 */ /* 0x000fe20000000000 */
[----:B-1----:R-:W-:-:S13]  /*0800*/  ISETP.NE.AND P0, PT, R2, 0x1, PT ;  /* 0x000000010200780c */ /* 0x002fda0003f05270 */
[----:B------:R-:W-:Y:S05]  /*0810*/  @P0 BRA `(.L_x_11) ;  /* 0x0000000000400947 */ /* 0x000fea0003800000 */
        /* <DEDUP_REMOVED lines=9> */
[----:B------:R-:W-:Y:S01]  /*08b0*/  USHF.L.U32 UR6, UR6, 0x1, URZ ;  /* 0x0000000106067899 */ /* 0x000fe200080006ff */
[----:B------:R-:W-:Y:S01]  /*08c0*/  ELECT P0, URZ, PT ;  /* 0x0000000000ff782f */ /* 0x000fe20003800000 */
[----:B-1----:R-:W-:Y:S01]  /*08d0*/  ULEA UR4, UR4, UR5, 0x18 ;  /* 0x0000000504047291 */ /* 0x002fe2000f8ec0ff */
[----:B------:R-:W1:Y:S11]  /*08e0*/  FENCE.VIEW.ASYNC.S ;  /* 0x00000000000073c6 */ /* 0x000e760000000000 */
[----:B-1----:R1:W2:Y:S01]  /*08f0*/  SYNCS.EXCH.64 URZ, [UR4+0xd0], UR8 ;  /* 0x0000d00804ff75b2 */ /* 0x0022a20008000100 */
[----:B------:R1:W3:Y:S01]  /*0900*/  SYNCS.EXCH.64 URZ, [UR4+0xd8], UR6 ;  /* 0x0000d80604ff75b2 */ /* 0x0002e20008000100 */
[----:B------:R-:W-:Y:S01]  /*0910*/  NOP ;  /* 0x0000000000007918 */ /* 0x000fe20000000000 */
.L_x_11:
[----:B------:R-:W4:Y:S01]  /*0920*/  SHFL.IDX PT, R2, R80, RZ, 0x1f ;  /* 0x00001fff50027589 */ /* 0x000f2200000e0000 */
[----:B------:R-:W-:Y:S01]  /*0930*/  NOP ;  /* 0x0000000000007918 */ /* 0x000fe20000000000 */
[----:B----4-:R-:W-:-:S13]  /*0940*/  ISETP.NE.AND P0, PT, R2, 0x3, PT ;  /* 0x000000030200780c */ /* 0x010fda0003f05270 */
[----:B------:R-:W-:Y:S05]  /*0950*/  @P0 BRA `(.L_x_12) ;  /* 0x0000000000300947 */ /* 0x000fea0003800000 */
[----:B-1----:R-:W1:Y:S01]  /*0960*/  S2UR UR6, SR_CgaCtaId ;  /* 0x00000000000679c3 */ /* 0x002e620000008800 */
[----:B------:R-:W-:Y:S01]  /*0970*/  UMOV UR4, 0x400 ;  /* 0x0000040000047882 */ /* 0x000fe20000000000 */
[----:B------:R-:W-:Y:S01]  /*0980*/  UMOV UR5, 0x20 ;  /* 0x0000002000057882 */ /* 0x000fe20000000000 */
[----:B------:R-:W-:Y:S01]  /*0990*/  ELECT P0, URZ, PT ;  /* 0x0000000000ff782f */ /* 0x000fe20003800000 */
[----:B-1----:R-:W-:Y:S02]  /*09a0*/  ULEA UR6, UR6, UR4, 0x18 ;  /* 0x0000000406067291 */ /* 0x002fe4000f8ec0ff */
[----:B------:R-:W-:-:S04]  /*09b0*/  UIADD3 UR4, UPT, UPT, -UR5, 0x100000, URZ ;  /* 0x0010000005047890 */ /* 0x000fc8000fffe1ff */
[----:B------:R-:W-:Y:S02]  /*09c0*/  USHF.L.U32 UR5, UR4, 0xb, URZ ;  /* 0x0000000b04057899 */ /* 0x000fe400080006ff */
[----:B------:R-:W-:Y:S01]  /*09d0*/  USHF.L.U32 UR4, UR4, 0x1, URZ ;  /* 0x0000000104047899 */ /* 0x000fe200080006ff */
[----:B------:R-:W1:Y:S11]  /*09e0*/  FENCE.VIEW.ASYNC.S ;  /* 0x00000000000073c6 */ /* 0x000e760000000000 */
[----:B-1----:R4:W1:Y:S01]  /*09f0*/  SYNCS.EXCH.64 URZ, [UR6+0xe0], UR4 ;  /* 0x0000e00406ff75b2 */ /* 0x0028620008000100 */
[----:B------:R4:W1:Y:S02]  /*0a00*/  SYNCS.EXCH.64 URZ, [UR6+0xe8], UR4 ;  /* 0x0000e80406ff75b2 */ /* 0x0008640008000100 */
[----:B----4-:R-:W-:Y:S01]  /*0a10*/  NOP ;  /* 0x0000000000007918 */ /* 0x010fe20000000000 */
.L_x_12:
[----:B------:R-:W4:Y:S01]  /*0a20*/  SHFL.IDX PT, R2, R80, RZ, 0x1f ;  /* 0x00001fff50027589 */ /* 0x000f2200000e0000 */
[----:B------:R-:W-:Y:S01]  /*0a30*/  NOP ;  /* 0x0000000000007918 */ /* 0x000fe20000000000 */
[----:B----4-:R-:W-:-:S13]  /*0a40*/  ISETP.NE.AND P0, PT, R2, 0x4, PT ;  /* 0x000000040200780c */ /* 0x010fda0003f05270 */
[----:B------:R-:W-:Y:S05]  /*0a50*/  @P0 BRA `(.L_x_13) ;  /* 0x00000000004c0947 */ /* 0x000fea0003800000 */
[----:B-1----:R-:W1:Y:S01]  /*0a60*/  S2UR UR6, SR_CgaCtaId ;  /* 0x00000000000679c3 */ /* 0x002e620000008800 */
[----:B------:R-:W-:Y:S01]  /*0a70*/  UMOV UR4, 0x720 ;  /* 0x0000072000047882 */ /* 0x000fe20000000000 */
[----:B------:R-:W-:Y:S01]  /*0a80*/  UMOV UR5, 0x400 ;  /* 0x0000040000057882 */ /* 0x000fe20000000000 */
[----:B------:R-:W-:Y:S01]  /*0a90*/  USEL UR4, UR4, 0x620, UP3 ;  /* 0x0000062004047887 */ /* 0x000fe20009800000 */
[----:B------:R-:W-:Y:S01]  /*0aa0*/  UMOV UR8, 0x1 ;  /* 0x0000000100087882 */ /* 0x000fe20000000000 */
[----:B------:R-:W-:Y:S01]  /*0ab0*/  ELECT P0, URZ, PT ;  /* 0x0000000000ff782f */ /* 0x000fe20003800000 */
[----:B------:R-:W-:-:S04]  /*0ac0*/  UIADD3 UR8, UPT, UPT, -UR8, 0x100000, URZ ;  /* 0x0010000008087890 */ /* 0x000fc8000fffe1ff */
[----:B------:R-:W-:Y:S02]  /*0ad0*/  USHF.L.U32 UR9, UR8, 0xb, URZ ;  /* 0x0000000b08097899 */ /* 0x000fe400080006ff */
[----:B------:R-:W-:Y:S02]  /*0ae0*/  USHF.L.U32 UR8, UR8, 0x1, URZ ;  /* 0x0000000108087899 */ /* 0x000fe400080006ff */
[----:B-1----:R-:W-:Y:S02]  /*0af0*/  ULEA UR6, UR6, UR5, 0x18 ;  /* 0x0000000506067291 */ /* 0x002fe4000f8ec0ff */
[----:B------:R-:W-:-:S04]  /*0b00*/  UIADD3 UR4, UPT, UPT, -UR4, 0x100000, URZ ;  /* 0x0010000004047890 */ /* 0x000fc8000fffe1ff */
[----:B------:R-:W-:Y:S02]  /*0b10*/  USHF.L.U32 UR5, UR4, 0xb, URZ ;  /* 0x0000000b04057899 */ /* 0x000fe400080006ff */
[----:B------:R-:W-:Y:S01]  /*0b20*/  USHF.L.U32 UR4, UR4, 0x1, URZ ;  /* 0x0000000104047899 */ /* 0x000fe200080006ff */
[----:B------:R-:W1:Y:S03]  /*0b30*/  FENCE.VIEW.ASYNC.S ;  /* 0x00000000000073c6 */ /* 0x000e660000000000 */
[----:B-1----:R4:W1:Y:S08]  /*0b40*/  SYNCS.EXCH.64 URZ, [UR6+0xf0], UR8 ;  /* 0x0000f00806ff75b2 */ /* 0x0028700008000100 */
[----:B------:R4:W1:Y:S01]  /*0b50*/  SYNCS.EXCH.64 URZ, [UR6+0x100], UR4 ;  /* 0x0001000406ff75b2 */ /* 0x0008620008000100 */
[----:B------:R4:W1:Y:S01]  /*0b60*/  SYNCS.EXCH.64 URZ, [UR6+0xf8], UR8 ;  /* 0x0000f80806ff75b2 */ /* 0x0008620008000100 */
[----:B------:R4:W1:Y:S02]  /*0b70*/  SYNCS.EXCH.64 URZ, [UR6+0x108], UR4 ;  /* 0x0001080406ff75b2 */ /* 0x0008640008000100 */
[----:B----4-:R-:W-:Y:S01]  /*0b80*/  NOP ;  /* 0x0000000000007918 */ /* 0x010fe20000000000 */
.L_x_13:
[----:B------:R-:W4:Y:S01]  /*0b90*/  SHFL.IDX PT, R2, R80, RZ, 0x1f ;  /* 0x00001fff50027589 */ /* 0x000f2200000e0000 */
[----:B------:R-:W-:Y:S01]  /*0ba0*/  NOP ;  /* 0x0000000000007918 */ /* 0x000fe20000000000 */
[----:B----4-:R-:W-:-:S13]  /*0bb0*/  ISETP.NE.AND P0, PT, R2, 0x5, PT ;  /* 0x000000050200780c */ /* 0x010fda0003f05270 */
[----:B------:R-:W-:Y:S05]  /*0bc0*/  @P0 BRA `(.L_x_14) ;  /* 0x0000000000580947 */ /* 0x000fea0003800000 */
[----:B-1----:R-:W1:Y:S01]  /*0bd0*/  S2UR UR4, SR_CgaCtaId ;  /* 0x00000000000479c3 */ /* 0x002e620000008800 */
        /* <DEDUP_REMOVED lines=12> */
[----:B-1----:R4:W1:Y:S01]  /*0ca0*/  SYNCS.EXCH.64 URZ, [UR4+0x110], UR8 ;  /* 0x0001100804ff75b2 */ /* 0x0028620008000100 */
[----:B------:R4:W1:Y:S01]  /*0cb0*/  SYNCS.EXCH.64 URZ, [UR4+0x130], UR6 ;  /* 0x0001300604ff75b2 */ /* 0x0008620008000100 */
[----:B------:R4:W1:Y:S01]  /*0cc0*/  SYNCS.EXCH.64 URZ, [UR4+0x118], UR8 ;  /* 0x0001180804ff75b2 */ /* 0x0008620008000100 */
[----:B------:R4:W1:Y:S01]  /*0cd0*/  SYNCS.EXCH.64 URZ, [UR4+0x138], UR6 ;  /* 0x0001380604ff75b2 */ /* 0x0008620008000100 */
[----:B------:R4:W1:Y:S01]  /*0ce0*/  SYNCS.EXCH.64 URZ, [UR4+0x120], UR8 ;  /* 0x0001200804ff75b2 */ /* 0x0008620008000100 */
[----:B------:R4:W1:Y:S01]  /*0cf0*/  SYNCS.EXCH.64 URZ, [UR4+0x140], UR6 ;  /* 0x0001400604ff75b2 */ /* 0x0008620008000100 */
[----:B------:R4:W1:Y:S01]  /*0d00*/  SYNCS.EXCH.64 URZ, [UR4+0x128], UR8 ;  /* 0x0001280804ff75b2 */ /* 0x0008620008000100 */
[----:B------:R4:W1:Y:S02]  /*0d10*/  SYNCS.EXCH.64 URZ, [UR4+0x148], UR6 ;  /* 0x0001480604ff75b2 */ /* 0x0008640008000100 */
[----:B----4-:R-:W-:Y:S01]  /*0d20*/  NOP ;  /* 0x0000000000007918 */ /* 0x010fe20000000000 */
.L_x_14:
[----:B------:R-:W4:Y:S01]  /*0d30*/  SHFL.IDX PT, R2, R80, RZ, 0x1f ;  /* 0x00001fff50027589 */ /* 0x000f2200000e0000 */
[----:B------:R-:W1:Y:S01]  /*0d40*/  S2UR UR48, SR_CgaCtaId ;  /* 0x00000000003079c3 */ /* 0x000e620000008800 */
[----:B------:R-:W-:Y:S01]  /*0d50*/  NOP ;  /* 0x0000000000007918 */ /* 0x000fe20000000000 */
[----:B----4-:R-:W-:-:S13]  /*0d60*/  ISETP.NE.AND P0, PT, R2, 0x3, PT ;  /* 0x000000030200780c */ /* 0x010fda0003f05270 */
[----:B-1----:R-:W-:Y:S05]  /*0d70*/  @P0 BRA `(.L_x_15) ;  /* 0x0000000000340947 */ /* 0x002fea0003800000 */
[----:B------:R-:W-:Y:S01]  /*0d80*/  UMOV UR4, 0x400 ;  /* 0x0000040000047882 */ /* 0x000fe20000000000 */
[----:B------:R-:W-:Y:S01]  /*0d90*/  UMOV UR6, 0x20 ;  /* 0x0000002000067882 */ /* 0x000fe20000000000 */
[----:B------:R-:W-:Y:S02]  /*0da0*/  ULEA UR4, UR48, UR4, 0x18 ;  /* 0x0000000430047291 */ /* 0x000fe4000f8ec0ff */
[----:B------:R-:W-:-:S04]  /*0db0*/  UIADD3 UR6, UPT, UPT, -UR6, 0x100000, URZ ;  /* 0x0010000006067890 */ /* 0x000fc8000fffe1ff */
[----:B------:R-:W-:Y:S02]  /*0dc0*/  USHF.L.U32 UR7, UR6, 0xb, URZ ;  /* 0x0000000b06077899 */ /* 0x000fe400080006ff */
[----:B------:R-:W-:Y:S01]  /*0dd0*/  USHF.L.U32 UR6, UR6, 0x1, URZ ;  /* 0x0000000106067899 */ /* 0x000fe200080006ff */
[----:B------:R-:W-:Y:S01]  /*0de0*/  ELECT P0, URZ, PT ;  /* 0x0000000000ff782f */ /* 0x000fe20003800000 */
[----:B------:R-:W1:Y:S10]  /*0df0*/  FENCE.VIEW.ASYNC.S ;  /* 0x00000000000073c6 */ /* 0x000e740000000000 */
[----:B-1----:R1:W4:Y:S01]  /*0e00*/  SYNCS.EXCH.64 URZ, [UR4+0x150], UR6 ;  /* 0x0001500604ff75b2 */ /* 0x0023220008000100 */
[----:B------:R1:W1:Y:S01]  /*0e10*/  SYNCS.EXCH.64 URZ, [UR4+0x160], UR6 ;  /* 0x0001600604ff75b2 */ /* 0x0002620008000100 */
[----:B------:R1:W1:Y:S01]  /*0e20*/  SYNCS.EXCH.64 URZ, [UR4+0x158], UR6 ;  /* 0x0001580604ff75b2 */ /* 0x0002620008000100 */
[----:B------:R1:W1:Y:S01]  /*0e30*/  SYNCS.EXCH.64 URZ, [UR4+0x168], UR6 ;  /* 0x0001680604ff75b2 */ /* 0x0002620008000100 */
[----:B------:R-:W-:Y:S01]  /*0e40*/  NOP ;  /* 0x0000000000007918 */ /* 0x000fe20000000000 */
.L_x_15:
[----:B-1----:R-:W1:Y:S01]  /*0e50*/  LDCU UR4, c[0x0][0x36c] ;  /* 0x00006d80ff0477ac */ /* 0x002e620008000800 */
[----:B------:R-:W-:Y:S01]  /*0e60*/  ISETP.NE.OR P3, PT, R0, 0x2, !P3 ;  /* 0x000000020000780c */ /* 0x000fe20005f65670 */
[----:B------:R-:W-:Y:S01]  /*0e70*/  NOP ;  /* 0x0000000000007918 */ /* 0x000fe20000000000 */
[----:B------:R-:W-:Y:S01]  /*0e80*/  LOP3.LUT R0, R76, 0x1f, RZ, 0xc0, !PT ;  /* 0x0000001f4c007812 */ /* 0x000fe200078ec0ff */
[----:B------:R-:W-:Y:S02]  /*0e90*/  UISETP.NE.AND UP4, UPT, UR22, URZ, UPT ;  /* 0x000000ff1600728c */ /* 0x000fe4000bf85270 */
[----:B-1----:R-:W-:-:S09]  /*0ea0*/  UISETP.EQ.U32.AND UP5, UPT, UR4, 0x1, UPT ;  /* 0x000000010400788c */ /* 0x002fd2000bfa2070 */
[----:B------:R-:W-:Y:S05]  /*0eb0*/  BRA.U !UP5, `(.L_x_16) ;  /* 0x000000010d087547 */ /* 0x000fea000b800000 */
[----:B--234-:R-:W-:Y:S01]  /*0ec0*/  UCGABAR_ARV ;  /* 0x00000000000079c7 */ /* 0x01cfe20008000000 */
[----:B------:R-:W-:Y:S05]  /*0ed0*/  BRA `(.L_x_17) ;  /* 0x0000000000047947 */ /* 0x000fea0003800000 */
.L_x_16:
[----:B--234-:R-:W-:Y:S01]  /*0ee0*/  NOP ;  /* 0x0000000000007918 */ /* 0x01cfe20000000000 */
.L_x_17:
[----:B------:R-:W1:Y:S01]  /*0ef0*/  S2UR UR7, SR_CTAID.X ;  /* 0x00000000000779c3 */ /* 0x000e620000002500 */
[----:B------:R-:W-:-:S05]  /*0f00*/  CS2R.32 R3, SR_CgaSize ;  /* 0x0000000000037805 */ /* 0x000fca0000008a00 */
[----:B------:R-:W-:-:S05]  /*0f10*/  IMAD R3, R3, -0xa0, RZ ;  /* 0xffffff6003037824 */ /* 0x000fca00078e02ff */
[----:B------:R-:W-:-:S14]  /*0f20*/  R2UR UR5, R3 ;  /* 0x00000000030572ca */ /* 0x000fdc00000e0000 */
[----:B------:R-:W2:Y:S01]  /*0f30*/  LDCU UR5, c[0x0][UR5+0x2b0] ;  /* 0x00005600050577ac */ /* 0x000ea20008000800 */
[----:B------:R-:W-:-:S05]  /*0f40*/  CS2R.32 R3, SR_CgaSize ;  /* 0x0000000000037805 */ /* 0x000fca0000008a00 */
[----:B------:R-:W-:-:S05]  /*0f50*/  IMAD R3, R3, -0xa0, RZ ;  /* 0xffffff6003037824 */ /* 0x000fca00078e02ff */
[----:B------:R-:W-:-:S14]  /*0f60*/  R2UR UR4, R3 ;  /* 0x00000000030472ca */ /* 0x000fdc00000e0000 */
[----:B------:R-:W3:Y:S01]  /*0f70*/  LDCU UR4, c[0x0][UR4+0x2b4] ;  /* 0x00005680040477ac */ /* 0x000ee20008000800 */
[----:B------:R-:W4:Y:S01]  /*0f80*/  S2UR UR8, SR_CTAID.Y ;  /* 0x00000000000879c3 */ /* 0x000f220000002600 */
[----:B------:R-:W3:Y:S01]  /*0f90*/  LDCU UR23, c[0x0][0xb24] ;  /* 0x00016480ff1777ac */ /* 0x000ee20008000800 */
[----:B------:R-:W-:-:S05]  /*0fa0*/  CS2R.32 R3, SR_CgaSize ;  /* 0x0000000000037805 */ /* 0x000fca0000008a00 */
[----:B------:R-:W-:-:S05]  /*0fb0*/  IMAD R3, R3, -0xa0, RZ ;  /* 0xffffff6003037824 */ /* 0x000fca00078e02ff */
[----:B------:R-:W-:-:S14]  /*0fc0*/  R2UR UR60, R3 ;  /* 0x00000000033c72ca */ /* 0x000fdc00000e0000 */
[----:B------:R-:W3:Y:S01]  /*0fd0*/  LDCU UR60, c[0x0][UR60+0x2a0] ;  /* 0x000054003c3c77ac */ /* 0x000ee20008000800 */
[----:B------:R-:W1:Y:S01]  /*0fe0*/  S2UR UR36, SR_CTAID.Z ;  /* 0x00000000002479c3 */ /* 0x000e620000002700 */
[----:B------:R-:W-:-:S05]  /*0ff0*/  CS2R.32 R3, SR_CgaSize ;  /* 0x0000000000037805 */ /* 0x000fca0000008a00 */
[----:B------:R-:W-:-:S05]  /*1000*/  IMAD R3, R3, -0xa0, RZ ;  /* 0xffffff6003037824 */ /* 0x000fca00078e02ff */
[----:B------:R-:W-:-:S14]  /*1010*/  R2UR UR57, R3 ;  /* 0x00000000033972ca */ /* 0x000fdc00000e0000 */
[----:B------:R-:W3:Y:S01]  /*1020*/  LDCU UR57, c[0x0][UR57+0x2a4] ;  /* 0x00005480393977ac */ /* 0x000ee20008000800 */
[----:B------:R-:W3:Y:S01]  /*1030*/  LDCU UR40, c[0x0][0xb24] ;  /* 0x00016480ff2877ac */ /* 0x000ee20008000800 */
[----:B-1----:R-:W-:Y:S01]  /*1040*/  I2FP.F32.U32 R3, UR7 ;  /* 0x0000000700037c45 */ /* 0x002fe20008201000 */
[----:B------:R-:W1:Y:S04]  /*1050*/  LDCU UR26, c[0x0][0xb30] ;  /* 0x00016600ff1a77ac */ /* 0x000e680008000800 */
[----:B--2---:R-:W-:Y:S01]  /*1060*/  FMUL R3, R3, UR5 ;  /* 0x0000000503037c20 */ /* 0x004fe20008400000 */
[----:B------:R-:W-:Y:S01]  /*1070*/  USHF.L.U32 UR24, UR48, 0xa, URZ ;  /* 0x0000000a30187899 */ /* 0x000fe200080006ff */
[----:B----4-:R-:W-:Y:S01]  /*1080*/  I2FP.F32.U32 R2, UR8 ;  /* 0x0000000800027c45 */ /* 0x010fe20008201000 */
[----:B---3--:R-:W-:-:S03]  /*1090*/  UISETP.GE.AND UP2, UPT, UR23, 0x1, UPT ;  /* 0x000000011700788c */ /* 0x008fc6000bf46270 */
[----:B------:R-:W2:Y:S01]  /*10a0*/  F2I.U32.TRUNC.NTZ R3, R3 ;  /* 0x0000000300037305 */ /* 0x000ea2000020f000 */
[----:B------:R-:W-:Y:S01]  /*10b0*/  UMOV UR46, UR7 ;  /* 0x00000007002e7c82 */ /* 0x000fe20008000000 */
[----:B------:R-:W-:Y:S01]  /*10c0*/  FMUL R2, R2, UR4 ;  /* 0x0000000402027c20 */ /* 0x000fe20008400000 */
[----:B------:R-:W-:-:S05]  /*10d0*/  UMOV UR45, UR8 ;  /* 0x00000008002d7c82 */ /* 0x000fca0008000000 */
[----:B------:R-:W3:Y:S01]  /*10e0*/  F2I.U32.TRUNC.NTZ R2, R2 ;  /* 0x0000000200027305 */ /* 0x000ee2000020f000 */
[----:B--2---:R-:W-:Y:S02]  /*10f0*/  R2UR UR4, R3 ;  /* 0x00000000030472ca */ /* 0x004fe400000e0000 */
[----:B---3--:R-:W-:Y:S02]  /*1100*/  R2UR UR6, R2 ;  /* 0x00000000020672ca */ /* 0x008fe400000e0000 */
[----:B------:R-:W-:-:S09]  /*1110*/  PRMT R2, RZ, 0x7610, R2 ;  /* 0x00007610ff027816 */ /* 0x000fd20000000002 */
[----:B------:R-:W-:-:S04]  /*1120*/  UIADD3 UR5, UPT, UPT, -UR4, URZ, URZ ;  /* 0x000000ff04057290 */ /* 0x000fc8000fffe1ff */
[----:B------:R-:W-:Y:S02]  /*1130*/  UIMAD UR60, UR60, UR5, UR7 ;  /* 0x000000053c3c72a4 */ /* 0x000fe4000f8e0207 */
[----:B------:R-:W-:-:S04]  /*1140*/  UIADD3 UR4, UPT, UPT, -UR6, URZ, URZ ;  /* 0x000000ff06047290 */ /* 0x000fc8000fffe1ff */
[----:B------:R-:W-:Y:S01]  /*1150*/  UIMAD UR57, UR57, UR4, UR8 ;  /* 0x00000004393972a4 */ /* 0x000fe2000f8e0208 */
[----:B-1----:R-:W-:Y:S11]  /*1160*/  BRA.U UP4, `(.L_x_18) ;  /* 0x0000000104787547 */ /* 0x002ff6000b800000 */
[----:B------:R-:W-:Y:S02]  /*1170*/  UISETP.NE.AND UP0, UPT, UR57, 0x1, UPT ;  /* 0x000000013900788c */ /* 0x000fe4000bf05270 */
[----:B------:R-:W-:Y:S02]  /*1180*/  UISETP.NE.AND UP1, UPT, UR57, 0x2, UPT ;  /* 0x000000023900788c */ /* 0x000fe4000bf25270 */
[----:B------:R-:W-:Y:S02]  /*1190*/  USEL UR5, URZ, 0x2, UP0 ;  /* 0x00000002ff057887 */ /* 0x000fe40008000000 */
[----:B------:R-:W-:Y:S02]  /*11a0*/  UISETP.NE.AND UP0, UPT, UR57, 0x3, UPT ;  /* 0x000000033900788c */ /* 0x000fe4000bf05270 */
[----:B------:R-:W-:Y:S02]  /*11b0*/  USEL UR4, URZ, 0x4, UP1 ;  /* 0x00000004ff047887 */ /* 0x000fe40008800000 */
[----:B------:R-:W-:-:S02]  /*11c0*/  UISETP.NE.AND UP1, UPT, UR57, 0x4, UPT ;  /* 0x000000043900788c */ /* 0x000fc4000bf25270 */
[----:B------:R-:W-:Y:S02]  /*11d0*/  USEL UR7, URZ, 0x8, UP0 ;  /* 0x00000008ff077887 */ /* 0x000fe40008000000 */
[----:B------:R-:W-:Y:S02]  /*11e0*/  UISETP.NE.AND UP0, UPT, UR57, 0x5, UPT ;  /* 0x000000053900788c */ /* 0x000fe4000bf05270 */
[----:B------:R-:W-:Y:S02]  /*11f0*/  USEL UR6, URZ, 0x10, UP1 ;  /* 0x00000010ff067887 */ /* 0x000fe40008800000 */
[----:B------:R-:W-:Y:S02]  /*1200*/  UISETP.NE.AND UP1, UPT, UR57, 0x6, UPT ;  /* 0x000000063900788c */ /* 0x000fe4000bf25270 */
[----:B------:R-:W-:Y:S02]  /*1210*/  USEL UR11, URZ, 0x20, UP0 ;  /* 0x00000020ff0b7887 */ /* 0x000fe40008000000 */
[----:B------:R-:W-:-:S02]  /*1220*/  UISETP.NE.AND UP0, UPT, UR57, 0x7, UPT ;  /* 0x000000073900788c */ /* 0x000fc4000bf05270 */
[----:B------:R-:W-:Y:S02]  /*1230*/  USEL UR12, URZ, 0x40, UP1 ;  /* 0x00000040ff0c7887 */ /* 0x000fe40008800000 */
[----:B------:R-:W-:Y:S02]  /*1240*/  UISETP.NE.AND UP1, UPT, UR57, URZ, UPT ;  /* 0x000000ff3900728c */ /* 0x000fe4000bf25270 */
[----:B------:R-:W-:Y:S02]  /*1250*/  USEL UR13, URZ, 0x80, UP0 ;  /* 0x00000080ff0d7887 */ /* 0x000fe40008000000 */
[----:B------:R-:W-:Y:S02]  /*1260*/  UISETP.NE.AND UP0, UPT, UR60, URZ, UPT ;  /* 0x000000ff3c00728c */ /* 0x000fe4000bf05270 */
[----:B------:R-:W-:Y:S02]  /*1270*/  UISETP.EQ.OR UP1, UPT, UR60, URZ, !UP1 ;  /* 0x000000ff3c00728c */ /* 0x000fe4000cf22670 */
[----:B------:R-:W-:-:S02]  /*1280*/  USEL UR9, UR5, 0x2, UP0 ;  /* 0x0000000205097887 */ /* 0x000fc40008000000 */
[----:B------:R-:W-:Y:S02]  /*1290*/  USEL UR4, UR4, 0x4, UP0 ;  /* 0x0000000404047887 */ /* 0x000fe40008000000 */
[----:B------:R-:W-:Y:S02]  /*12a0*/  USEL UR5, URZ, 0x1, !UP1 ;  /* 0x00000001ff057887 */ /* 0x000fe4000c800000 */
[----:B------:R-:W-:Y:S02]  /*12b0*/  USEL UR10, UR7, 0x8, UP0 ;  /* 0x00000008070a7887 */ /* 0x000fe40008000000 */
[----:B------:R-:W-:Y:S02]  /*12c0*/  USEL UR8, UR6, 0x10, UP0 ;  /* 0x0000001006087887 */ /* 0x000fe40008000000 */
[----:B------:R-:W-:Y:S02]  /*12d0*/  UIADD3 UR4, UPT, UPT, UR4, UR9, UR5 ;  /* 0x0000000904047290 */ /* 0x000fe4000fffe005 */
[----:B------:R-:W-:-:S02]  /*12e0*/  USEL UR7, UR11, 0x20, UP0 ;  /* 0x000000200b077887 */ /* 0x000fc40008000000 */
[----:B------:R-:W-:Y:S02]  /*12f0*/  USEL UR6, UR12, 0x40, UP0 ;  /* 0x000000400c067887 */ /* 0x000fe40008000000 */
[----:B------:R-:W-:Y:S02]  /*1300*/  UIADD3 UR4, UPT, UPT, UR8, UR10, UR4 ;  /* 0x0000000a08047290 */ /* 0x000fe4000fffe004 */
[----:B------:R-:W-:Y:S02]  /*1310*/  USEL UR5, UR13, 0x80, UP0 ;  /* 0x000000800d057887 */ /* 0x000fe40008000000 */
[----:B------:R-:W-:-:S04]  /*1320*/  UIADD3 UR4, UPT, UPT, UR6, UR7, UR4 ;  /* 0x0000000706047290 */ /* 0x000fc8000fffe004 */
[----:B------:R-:W-:-:S06]  /*1330*/  UIADD3 UR4, UPT, UPT, UR4, UR5, URZ ;  /* 0x0000000504047290 */ /* 0x000fcc000fffe0ff */
[----:B------:R-:W-:Y:S02]  /*1340*/  MOV R2, UR4 ;  /* 0x0000000400027c02 */ /* 0x000fe40008000f00 */
.L_x_18:
[----:B------:R-:W-:Y:S05]  /*1350*/  BRA.U !UP2, `(.L_x_19) ;  /* 0x000000010ad47547 */ /* 0x000fea000b800000 */
[----:B------:R-:W1:Y:S01]  /*1360*/  LDCU.128 UR12, c[0x0][0xb10] ;  /* 0x00016200ff0c77ac */ /* 0x000e620008000c00 */
[----:B------:R-:W2:Y:S01]  /*1370*/  LDCU UR6, c[0x0][0x370] ;  /* 0x00006e00ff0677ac */ /* 0x000ea20008000800 */
[----:B------:R-:W3:Y:S01]  /*1380*/  LDCU UR5, c[0x0][0x374] ;  /* 0x00006e80ff0577ac */ /* 0x000ee20008000800 */
[----:B------:R-:W4:Y:S01]  /*1390*/  LDCU UR25, c[0x0][0xb0c] ;  /* 0x00016180ff1977ac */ /* 0x000f220008000800 */
[----:B------:R-:W4:Y:S01]  /*13a0*/  LDCU UR4, c[0x0][0xb20] ;  /* 0x00016400ff0477ac */ /* 0x000f220008000800 */
[----:B------:R-:W4:Y:S01]  /*13b0*/  LDCU.64 UR8, c[0x0][0xb28] ;  /* 0x00016500ff0877ac */ /* 0x000f220008000a00 */
[----:B-1----:R-:W-:Y:S02]  /*13c0*/  UISETP.NE.AND UP0, UPT, UR14, 0x1, UPT ;  /* 0x000000010e00788c */ /* 0x002fe4000bf05270 */
[----:B---3--:R-:W-:Y:S02]  /*13d0*/  UIMAD.WIDE.U32 UR10, UR5, UR15, URZ ;  /* 0x0000000f050a72a5 */ /* 0x008fe4000f8e00ff */
[----:B--2---:R-:W-:-:S02]  /*13e0*/  UIMAD.WIDE.U32 UR18, UR6, UR12, URZ ;  /* 0x0000000c061272a5 */ /* 0x004fc4000f8e00ff */
[----:B----4-:R-:W-:Y:S02]  /*13f0*/  UISETP.NE.AND UP1, UPT, UR25, 0x1, UPT ;  /* 0x000000011900788c */ /* 0x010fe4000bf25270 */
[----:B------:R-:W-:Y:S01]  /*1400*/  UISETP.NE.AND UP2, UPT, UR23, 0x1, UPT ;  /* 0x000000011700788c */ /* 0x000fe2000bf45270 */
[----:B------:R-:W-:Y:S02]  /*1410*/  UMOV UR10, UR11 ;  /* 0x0000000b000a7c82 */ /* 0x000fe40008000000 */
[----:B------:R-:W-:Y:S01]  /*1420*/  UMOV UR18, UR19 ;  /* 0x0000001300127c82 */ /* 0x000fe20008000000 */
[----:B------:R-:W-:Y:S02]  /*1430*/  @UP0 USHF.R.U32.HI UR5, URZ, UR4, UR10 ;  /* 0x00000004ff050299 */ /* 0x000fe4000801160a */
[----:B------:R-:W-:Y:S02]  /*1440*/  UIMAD.WIDE.U32 UR20, UR45, UR15, URZ ;  /* 0x0000000f2d1472a5 */ /* 0x000fe4000f8e00ff */
[----:B------:R-:W-:-:S02]  /*1450*/  UIMAD.WIDE.U32 UR10, UR5, UR8, URZ ;  /* 0x00000008050a72a5 */ /* 0x000fc4000f8e00ff */
[----:B------:R-:W-:Y:S02]  /*1460*/  @UP1 USHF.R.U32.HI UR6, URZ, UR13, UR18 ;  /* 0x0000000dff061299 */ /* 0x000fe40008011612 */
[----:B------:R-:W-:Y:S02]  /*1470*/  UIMAD.WIDE.U32 UR16, UR46, UR12, URZ ;  /* 0x0000000c2e1072a5 */ /* 0x000fe4000f8e00ff */
[----:B------:R-:W-:Y:S01]  /*1480*/  UIMAD.WIDE.U32 UR18, UR6, UR8, URZ ;  /* 0x00000008061272a5 */ /* 0x000fe2000f8e00ff */
[----:B------:R-:W-:Y:S01]  /*1490*/  UMOV UR20, UR21 ;  /* 0x0000001500147c82 */ /* 0x000fe20008000000 */
[----:B------:R-:W-:Y:S01]  /*14a0*/  UMOV UR10, UR11 ;  /* 0x0000000b000a7c82 */ /* 0x000fe20008000000 */
[----:B------:R-:W-:Y:S02]  /*14b0*/  USHF.R.U32.HI UR20, URZ, UR4, UR20 ;  /* 0x00000004ff147299 */ /* 0x000fe40008011614 */
[----:B------:R-:W-:Y:S02]  /*14c0*/  @UP2 USHF.R.U32.HI UR5, URZ, UR9, UR10 ;  /* 0x00000009ff052299 */ /* 0x000fe4000801160a */
[----:B------:R-:W-:Y:S01]  /*14d0*/  UMOV UR7, UR19 ;  /* 0x0000001300077c82 */ /* 0x000fe20008000000 */
[----:B------:R-:W-:Y:S01]  /*14e0*/  UMOV UR16, UR17 ;  /* 0x0000001100107c82 */ /* 0x000fe20008000000 */
[----:B------:R-:W-:-:S02]  /*14f0*/  @UP2 USHF.R.U32.HI UR6, URZ, UR9, UR7 ;  /* 0x00000009ff062299 */ /* 0x000fc40008011607 */
[----:B------:R-:W-:Y:S02]  /*1500*/  USHF.R.U32.HI UR13, URZ, UR13, UR16 ;  /* 0x0000000dff0d7299 */ /* 0x000fe40008011610 */
[----:B------:R-:W-:Y:S02]  /*1510*/  USEL UR4, UR45, UR20, !UP0 ;  /* 0x000000142d047287 */ /* 0x000fe4000c000000 */
[----:B------:R-:W-:Y:S02]  /*1520*/  UIMAD UR7, UR5, UR23, URZ ;  /* 0x00000017050772a4 */ /* 0x000fe4000f8e02ff */
[----:B------:R-:W-:Y:S02]  /*1530*/  USEL UR5, UR46, UR13, !UP1 ;  /* 0x0000000d2e057287 */ /* 0x000fe4000c800000 */
[----:B------:R-:W-:Y:S02]  /*1540*/  UIMAD UR12, UR6, UR23, URZ ;  /* 0x00000017060c72a4 */ /* 0x000fe4000f8e02ff */
[----:B------:R-:W-:-:S02]  /*1550*/  UISETP.GE.AND UP0, UPT, UR4, UR7, UPT ;  /* 0x000000070400728c */ /* 0x000fc4000bf06270 */
[----:B------:R-:W-:Y:S02]  /*1560*/  UIMAD.WIDE.U32 UR10, UR4, UR8, URZ ;  /* 0x00000008040a72a5 */ /* 0x000fe4000f8e00ff */
[----:B------:R-:W-:Y:S02]  /*1570*/  UISETP.GE.OR UP0, UPT, UR5, UR12, UP0 ;  /* 0x0000000c0500728c */ /* 0x000fe40008706670 */
[----:B------:R-:W-:Y:S02]  /*1580*/  UIMAD.WIDE.U32 UR12, UR5, UR8, URZ ;  /* 0x00000008050c72a5 */ /* 0x000fe4000f8e00ff */
[----:B------:R-:W-:Y:S01]  /*1590*/  UIADD3 UR10, UPT, UPT, -UR4, URZ, URZ ;  /* 0x000000ff040a7290 */ /* 0x000fe2000fffe1ff */
[----:B------:R-:W-:Y:S01]  /*15a0*/  UMOV UR8, UR11 ;  /* 0x0000000b00087c82 */ /* 0x000fe20008000000 */
[----:B------:R-:W-:Y:S02]  /*15b0*/  UIADD3 UR11, UPT, UPT, -UR5, URZ, URZ ;  /* 0x000000ff050b7290 */ /* 0x000fe4000fffe1ff */
[----:B------:R-:W-:-:S03]  /*15c0*/  USHF.R.U32.HI UR8, URZ, UR9, UR8 ;  /* 0x00000009ff087299 */ /* 0x000fc60008011608 */
[----:B------:R-:W-:Y:S01]  /*15d0*/  @!UP0 UMOV UR7, UR13 ;  /* 0x0000000d00078c82 */ /* 0x000fe20008000000 */
[----:B------:R-:W-:Y:S02]  /*15e0*/  UIMAD UR45, UR14, UR10, UR45 ;  /* 0x0000000a0e2d72a4 */ /* 0x000fe4000f8e022d */
[----:B------:R-:W-:Y:S02]  /*15f0*/  USEL UR8, UR4, UR8, !UP2 ;  /* 0x0000000804087287 */ /* 0x000fe4000d000000 */
[----:B------:R-:W-:Y:S02]  /*1600*/  @!UP0 USHF.R.U32.HI UR7, URZ, UR9, UR7 ;  /* 0x00000009ff078299 */ /* 0x000fe40008011607 */
[----:B------:R-:W-:Y:S02]  /*1610*/  UIADD3 UR9, UPT, UPT, -UR8, URZ, URZ ;  /* 0x000000ff08097290 */ /* 0x000fe4000fffe1ff */
[----:B------:R-:W-:Y:S02]  /*1620*/  @!UP0 USEL UR7, UR5, UR7, !UP2 ;  /* 0x0000000705078287 */ /* 0x000fe4000d000000 */
[----:B------:R-:W-:-:S02]  /*1630*/  UIMAD UR9, UR23, UR9, UR4 ;  /* 0x00000009170972a4 */ /* 0x000fc4000f8e0204 */
[----:B------:R-:W-:Y:S02]  /*1640*/  @!UP0 UIADD3 UR8, UPT, UPT, UR8, -UR7, URZ ;  /* 0x8000000708088290 */ /* 0x000fe4000fffe0ff */
[----:B------:R-:W-:Y:S02]  /*1650*/  @!UP0 UIMAD UR6, UR9, UR6, UR7 ;  /* 0x00000006090682a4 */ /* 0x000fe4000f8e0207 */
[----:B------:R-:W-:Y:S02]  /*1660*/  @!UP0 UIMAD UR4, UR8, UR23, UR5 ;  /* 0x00000017080482a4 */ /* 0x000fe4000f8e0205 */
[----:B------:R-:W-:Y:S02]  /*1670*/  UIMAD UR46, UR25, UR11, UR46 ;  /* 0x0000000b192e72a4 */ /* 0x000fe4000f8e022e */
[----:B------:R-:W-:Y:S01]  /*1680*/  UIMAD UR45, UR4, UR14, UR45 ;  /* 0x0000000e042d72a4 */ /* 0x000fe2000f8e022d */
[----:B------:R-:W-:Y:S02]  /*1690*/  @!UP0 UMOV UR5, UR6 ;  /* 0x0000000600058c82 */ /* 0x000fe40008000000 */
[----:B------:R-:W-:-:S12]  /*16a0*/  UIMAD UR46, UR5, UR25, UR46 ;  /* 0x00000019052e72a4 */ /* 0x000fd8000f8e022e */
.L_x_19:
[----:B------:R-:W-:Y:S02]  /*16b0*/  UISETP.NE.AND UP1, UPT, UR26, 0x1, UPT ;  /* 0x000000011a00788c */ /* 0x000fe4000bf25270 */
[----:B------:R-:W-:Y:S02]  /*16c0*/  UISETP.NE.AND UP0, UPT, UR22, 0x2, UPT ;  /* 0x000000021600788c */ /* 0x000fe4000bf05270 */
[----:B------:R-:W-:-:S05]  /*16d0*/  ULOP3.LUT UR21, UR24, 0x1c00, URZ, 0xc0, !UPT ;  /* 0x00001c0018157892 */ /* 0x000fca000f8ec0ff */
[----:B------:R-:W-:Y:S07]  /*16e0*/  BRA.U UP1, `(.L_x_20) ;  /* 0x0000000101447547 */ /* 0x000fee000b800000 */
[----:B------:R-:W1:Y:S01]  /*16f0*/  LDCU.128 UR8, c[0x0][0xb10] ;  /* 0x00016200ff0877ac */ /* 0x000e620008000c00 */
[----:B------:R-:W2:Y:S01]  /*1700*/  LDCU UR12, c[0x0][0xb0c] ;  /* 0x00016180ff0c77ac */ /* 0x000ea20008000800 */
[----:B------:R-:W3:Y:S01]  /*1710*/  LDCU UR13, c[0x0][0xb20] ;  /* 0x00016400ff0d77ac */ /* 0x000ee20008000800 */
[----:B-1----:R-:W-:Y:S02]  /*1720*/  UIMAD.WIDE.U32 UR6, UR46, UR8, URZ ;  /* 0x000000082e0672a5 */ /* 0x002fe4000f8e00ff */
[----:B------:R-:W-:Y:S02]  /*1730*/  UIMAD.WIDE.U32 UR4, UR45, UR11, URZ ;  /* 0x0000000b2d0472a5 */ /* 0x000fe4000f8e00ff */
[----:B--2---:R-:W-:Y:S02]  /*1740*/  UISETP.NE.AND UP2, UPT, UR12, 0x1, UPT ;  /* 0x000000010c00788c */ /* 0x004fe4000bf45270 */
[----:B------:R-:W-:Y:S01]  /*1750*/  UISETP.NE.AND UP1, UPT, UR10, 0x1, UPT ;  /* 0x000000010a00788c */ /* 0x000fe2000bf25270 */
[----:B------:R-:W-:-:S02]  /*1760*/  UMOV UR6, UR7 ;  /* 0x0000000700067c82 */ /* 0x000fc40008000000 */
[----:B------:R-:W-:Y:S01]  /*1770*/  UMOV UR4, UR5 ;  /* 0x0000000500047c82 */ /* 0x000fe20008000000 */
[----:B------:R-:W-:Y:S02]  /*1780*/  USHF.R.U32.HI UR6, URZ, UR9, UR6 ;  /* 0x00000009ff067299 */ /* 0x000fe40008011606 */
[----:B---3--:R-:W-:Y:S02]  /*1790*/  USHF.R.U32.HI UR4, URZ, UR13, UR4 ;  /* 0x0000000dff047299 */ /* 0x008fe40008011604 */
[----:B------:R-:W-:Y:S02]  /*17a0*/  USEL UR5, UR46, UR6, !UP2 ;  /* 0x000000062e057287 */ /* 0x000fe4000d000000 */
[----:B------:R-:W-:-:S04]  /*17b0*/  USEL UR4, UR45, UR4, !UP1 ;  /* 0x000000042d047287 */ /* 0x000fc8000c800000 */
[----:B------:R-:W-:Y:S02]  /*17c0*/  UIADD3 UR6, UPT, UPT, UR5, -UR4, URZ ;  /* 0x8000000405067290 */ /* 0x000fe4000fffe0ff */
[----:B------:R-:W-:Y:S02]  /*17d0*/  UIADD3 UR4, UPT, UPT, -UR5, UR4, URZ ;  /* 0x0000000405047290 */ /* 0x000fe4000fffe1ff */
[----:B------:R-:W-:Y:S02]  /*17e0*/  UIMAD UR45, UR6, UR10, UR45 ;  /* 0x0000000a062d72a4 */ /* 0x000fe4000f8e022d */
[----:B------:R-:W-:-:S12]  /*17f0*/  UIMAD UR46, UR4, UR12, UR46 ;  /* 0x0000000c042e72a4 */ /* 0x000fd8000f8e022e */
.L_x_20:
[----:B------:R-:W-:Y:S05]  /*1800*/  BRA.U !UP5, `(.L_x_21) ;  /* 0x000000010d0c7547 */ /* 0x000fea000b800000 */
[----:B------:R-:W-:Y:S01]  /*1810*/  UCGABAR_WAIT ;  /* 0x0000000000007dc7 */ /* 0x000fe20008000000 */
[----:B------:R-:W-:Y:S01]  /*1820*/  CCTL.IVALL ;  /* 0x00000000ff00798f */ /* 0x000fe20002000000 */
[----:B------:R-:W-:Y:S05]  /*1830*/  BRA `(.L_x_22) ;  /* 0x0000000000047947 */ /* 0x000fea0003800000 */
.L_x_21:
[----:B------:R-:W-:Y:S06]  /*1840*/  BAR.SYNC.DEFER_BLOCKING 0x0 ;  /* 0x0000000000007b1d */ /* 0x000fec0000010000 */
.L_x_22:
[----:B------:R-:W-:Y:S05]  /*1850*/  BRA.U UP0, `(.L_x_23) ;  /* 0x0000001900007547 */ /* 0x000fea000b800000 */
[----:B------:R-:W1:Y:S01]  /*1860*/  LDCU UR6, c[0x0][0x38c] ;  /* 0x00007180ff0677ac */ /* 0x000e620008000800 */
[----:B------:R-:W-:Y:S01]  /*1870*/  PLOP3.LUT P1, PT, PT, PT, UP3, 0x80, 0x8 ;  /* 0x000000000008781c */ /* 0x000fe20003f2f038 */
[----:B------:R-:W-:Y:S01]  /*1880*/  IMAD.MOV.U32 R12, RZ, RZ, 0x1 ;  /* 0x00000001ff0c7424 */ /* 0x000fe200078e00ff */
[----:B------:R-:W-:Y:S01]  /*1890*/  ISETP.EQ.OR P2, PT, R0, RZ, P3 ;  /* 0x000000ff0000720c */ /* 0x000fe20001f42670 */
[----:B------:R-:W-:Y:S01]  /*18a0*/  UISETP.NE.AND UP1, UPT, UR22, URZ, UPT ;  /* 0x000000ff1600728c */ /* 0x000fe2000bf25270 */
[----:B------:R-:W-:Y:S02]  /*18b0*/  PLOP3.LUT P1, PT, P1, PT, PT, 0x8, 0x80 ;  /* 0x000000000080781c */ /* 0x000fe40000f2e170 */
[----:B------:R-:W-:Y:S01]  /*18c0*/  CS2R R10, SRZ ;  /* 0x00000000000a7805 */ /* 0x000fe2000001ff00 */
[----:B------:R-:W-:Y:S01]  /*18d0*/  IMAD.MOV.U32 R9, RZ, RZ, RZ ;  /* 0x000000ffff097224 */ /* 0x000fe200078e00ff */
[----:B------:R-:W2:Y:S01]  /*18e0*/  LDCU UR39, c[0x0][0x370] ;  /* 0x00006e00ff2777ac */ /* 0x000ea20008000800 */
[----:B------:R-:W-:Y:S01]  /*18f0*/  IMAD.MOV.U32 R8, RZ, RZ, 0x1 ;  /* 0x00000001ff087424 */ /* 0x000fe200078e00ff */
[----:B------:R-:W3:Y:S01]  /*1900*/  LDCU.64 UR28, c[0x0][0x348] ;  /* 0x00006900ff1c77ac */ /* 0x000ee20008000a00 */
[----:B------:R-:W-:-:S02]  /*1910*/  USHF.R.U32.HI UR44, URZ, 0x7, UR21 ;  /* 0x00000007ff2c7899 */ /* 0x000fc40008011615 */
[----:B-1----:R-:W-:Y:S02]  /*1920*/  UIADD3 UR5, UPT, UPT, UR6, 0x7f, URZ ;  /* 0x0000007f06057890 */ /* 0x002fe4000fffe0ff */
[----:B------:R-:W-:Y:S02]  /*1930*/  UIADD3 UR47, UPT, UPT, UR6, 0xfe, URZ ;  /* 0x000000fe062f7890 */ /* 0x000fe4000fffe0ff */
[----:B------:R-:W-:Y:S01]  /*1940*/  USHF.R.S32.HI UR4, URZ, 0x1f, UR5 ;  /* 0x0000001fff047899 */ /* 0x000fe20008011405 */
[----:B------:R-:W1:Y:S03]  /*1950*/  LDCU UR38, c[0x0][0x374] ;  /* 0x00006e80ff2677ac */ /* 0x000e660008000800 */
[----:B------:R-:W-:Y:S02]  /*1960*/  ULEA.HI UR4, UR4, UR5, URZ, 0x7 ;  /* 0x0000000504047291 */ /* 0x000fe4000f8f38ff */
[----:B------:R-:W-:-:S02]  /*1970*/  USEL UR25, UR34, 0x2, UP1 ;  /* 0x0000000222197887 */ /* 0x000fc40008800000 */
[----:B------:R-:W-:Y:S02]  /*1980*/  USHF.R.S32.HI UR42, URZ, 0x7, UR4 ;  /* 0x00000007ff2a7899 */ /* 0x000fe40008011404 */
[----:B------:R-:W-:Y:S02]  /*1990*/  UIADD3 UR4, UPT, UPT, UR6, -0x1, URZ ;  /* 0xffffffff06047890 */ /* 0x000fe4000fffe0ff */
[----:B------:R-:W-:Y:S02]  /*19a0*/  UISETP.LT.U32.AND UP0, UPT, UR42, 0xd, UPT ;  /* 0x0000000d2a00788c */ /* 0x000fe4000bf01070 */
[----:B------:R-:W-:Y:S02]  /*19b0*/  UISETP.GE.U32.AND UP2, UPT, UR4, -0xff, UPT ;  /* 0xffffff010400788c */ /* 0x000fe4000bf46070 */
[----:B------:R-:W-:Y:S01]  /*19c0*/  USEL UR41, UR42, 0xd, UP0 ;  /* 0x0000000d2a297887 */ /* 0x000fe20008000000 */
[----:B------:R-:W-:-:S03]  /*19d0*/  UMOV UR5, URZ ;  /* 0x000000ff00057c82 */ /* 0x000fc60008000000 */
[----:B------:R-:W-:Y:S02]  /*19e0*/  UIADD3 UR24, UPT, UPT, UR41, -0x1, URZ ;  /* 0xffffffff29187890 */ /* 0x000fe4000fffe0ff */
[----:B------:R-:W-:-:S03]  /*19f0*/  UIADD3 UR43, UPT, UPT, UR42, -UR41, URZ ;  /* 0x800000292a2b7290 */ /* 0x000fc6000fffe0ff */
[----:B------:R-:W-:-:S04]  /*1a00*/  @UP2 UIADD3 UR24, UPT, UPT, UR41, URZ, URZ ;  /* 0x000000ff29182290 */ /* 0x000fc8000fffe0ff */
[----:B-123--:R-:W-:-:S12]  /*1a10*/  UIADD3 UR24, UPT, UPT, UR24, 0x1, URZ ;  /* 0x0000000118187890 */ /* 0x00efd8000fffe0ff */
.L_x_43:
[----:B------:R-:W-:Y:S01]  /*1a20*/  UISETP.NE.AND UP0, UPT, UR48, URZ, UPT ;  /* 0x000000ff3000728c */ /* 0x000fe2000bf05270 */
[----:B------:R-:W1:Y:S08]  /*1a30*/  S2UR UR48, SR_CgaCtaId ;  /* 0x00000000003079c3 */ /* 0x000e700000008800 */
[----:B------:R-:W-:Y:S05]  /*1a40*/  BRA.U UP0, `(.L_x_24) ;  /* 0x0000000100347547 */ /* 0x000fea000b800000 */
[----:B------:R-:W2:Y:S01]  /*1a50*/  S2R R0, SR_CgaCtaId ;  /* 0x0000000000007919 */ /* 0x000ea20000008800 */
[----:B------:R-:W-:-:S04]  /*1a60*/  MOV R2, 0x400 ;  /* 0x0000040000027802 */ /* 0x000fc80000000f00 */
[----:B--2---:R-:W-:Y:S02]  /*1a70*/  LEA R0, R0, R2, 0x18 ;  /* 0x0000000200007211 */ /* 0x004fe400078ec0ff */
[----:B------:R-:W-:-:S03]  /*1a80*/  SHF.L.U32 R2, R8, 0x1f, RZ ;  /* 0x0000001f08027819 */ /* 0x000fc600000006ff */
[----:B------:R-:W-:-:S04]  /*1a90*/  IMAD R0, R9, 0x8, R0 ;  /* 0x0000000809007824 */ /* 0x000fc800078e0200 */
[----:B------:R-:W2:Y:S02]  /*1aa0*/  SYNCS.PHASECHK.TRANS64.TRYWAIT P0, [R0+URZ+0x160], R2 ;  /* 0x00016002000075a7 */ /* 0x000ea400080011ff */
[----:B--2---:R-:W-:Y:S05]  /*1ab0*/  @!P0 BRA `(.L_x_25) ;  /* 0x00000054002c8947 */ /* 0x004fea0003800000 */
.L_x_112:
[----:B------:R-:W-:Y:S01]  /*1ac0*/  VIADD R9, R9, 0x1 ;  /* 0x0000000109097836 */ /* 0x000fe20000000000 */
[----:B------:R2:W-:Y:S04]  /*1ad0*/  SYNCS.ARRIVE.TRANS64.A1T0 RZ, [R0+URZ+0x150], RZ ;  /* 0x000150ff00ff79a7 */ /* 0x0005e800081000ff */
[----:B------:R-:W-:-:S04]  /*1ae0*/  ISETP.NE.AND P0, PT, R9, 0x2, PT ;  /* 0x000000020900780c */ /* 0x000fc80003f05270 */
[----:B------:R-:W-:Y:S02]  /*1af0*/  SEL R9, R9, RZ, P0 ;  /* 0x000000ff09097207 */ /* 0x000fe40000000000 */
[----:B--2---:R-:W-:-:S04]  /*1b00*/  SEL R0, RZ, 0x1, P0 ;  /* 0x00000001ff007807 */ /* 0x004fc80000000000 */
[----:B------:R-:W-:-:S07]  /*1b10*/  LOP3.LUT R8, R8, R0, RZ, 0x3c, !PT ;  /* 0x0000000008087212 */ /* 0x000fce00078e3cff */
.L_x_24:
[----:B------:R-:W-:Y:S01]  /*1b20*/  UMOV UR6, 0x400 ;  /* 0x0000040000067882 */ /* 0x000fe20000000000 */
[----:B------:R-:W-:Y:S01]  /*1b30*/  SHF.L.U32 R0, R12, 0x1f, RZ ;  /* 0x0000001f0c007819 */ /* 0x000fe200000006ff */
[----:B-1----:R-:W-:Y:S02]  /*1b40*/  ULEA UR6, UR48, UR6, 0x18 ;  /* 0x0000000630067291 */ /* 0x002fe4000f8ec0ff */
[----:B------:R-:W-:Y:S02]  /*1b50*/  UISETP.GE.U32.AND UP0, UPT, UR47, 0xff, UPT ;  /* 0x000000ff2f00788c */ /* 0x000fe4000bf06070 */
[----:B------:R-:W-:Y:S02]  /*1b60*/  ULEA UR4, UR5, UR6, 0x3 ;  /* 0x0000000605047291 */ /* 0x000fe4000f8e18ff */
[----:B------:R-:W-:Y:S02]  /*1b70*/  USHF.L.U32 UR11, UR45, 0x6, URZ ;  /* 0x000000062d0b7899 */ /* 0x000fe400080006ff */
[----:B------:R-:W-:Y:S01]  /*1b80*/  ULEA UR35, UR46, UR44, 0x6 ;  /* 0x0000002c2e237291 */ /* 0x000fe2000f8e30ff */
[----:B------:R-:W-:-:S04]  /*1b90*/  UMOV UR13, URZ ;  /* 0x000000ff000d7c82 */ /* 0x000fc80008000000 */
[----:B------:R1:W2:Y:S01]  /*1ba0*/  SYNCS.PHASECHK.TRANS64.TRYWAIT P0, [UR4+0x68], R0 ;  /* 0x00006800ff0075a7 */ /* 0x0002a20008001104 */
[----:B------:R-:W-:Y:S06]  /*1bb0*/  BRA.U !UP0, `(.L_x_26) ;  /* 0x0000000108bc7547 */ /* 0x000fec000b800000 */
[----:B------:R-:W-:Y:S01]  /*1bc0*/  UMOV UR7, URZ ;  /* 0x000000ff00077c82 */ /* 0x000fe20008000000 */
[----:B------:R-:W-:-:S05]  /*1bd0*/  UMOV UR4, UR5 ;  /* 0x0000000500047c82 */ /* 0x000fca0008000000 */
.L_x_32:
[----:B------:R-:W-:Y:S01]  /*1be0*/  ULEA UR33, UR4, UR6, 0x3 ;  /* 0x0000000604217291 */ /* 0x000fe2000f8e18ff */
[----:B--2---:R-:W-:Y:S01]  /*1bf0*/  @!P3 MOV R2, 0x4000 ;  /* 0x000040000002b802 */ /* 0x004fe20000000f00 */
[----:B--2-4-:R-:W-:Y:S10]  /*1c00*/  @P0 BRA `(.L_x_27) ;  /* 0x00000000000c0947 */ /* 0x014ff40003800000 */
[----:B------:R-:W-:-:S04]  /*1c10*/  SHF.L.U32 R3, R12, 0x1f, RZ ;  /* 0x0000001f0c037819 */ /* 0x000fc800000006ff */
[----:B------:R-:W2:Y:S02]  /*1c20*/  SYNCS.PHASECHK.TRANS64.TRYWAIT P0, [UR33+0x68], R3 ;  /* 0x00006803ff0075a7 */ /* 0x000ea40008001121 */
[----:B--2---:R-:W-:Y:S05]  /*1c30*/  @!P0 BRA `(.L_x_28) ;  /* 0x0000005000e08947 */ /* 0x004fea0003800000 */
.L_x_27:
[----:B------:R2:W-:Y:S01]  /*1c40*/  @!P3 SYNCS.ARRIVE.TRANS64 RZ, [UR33], R2 ;  /* 0x00000002ffffb9a7 */ /* 0x0005e20008000021 */
[----:B------:R-:W-:-:S04]  /*1c50*/  ULOP3.LUT UR5, UR25, 0x2, URZ, 0xfc, !UPT ;  /* 0x0000000219057892 */ /* 0x000fc8000f8efcff */
[----:B------:R-:W-:-:S09]  /*1c60*/  UISETP.NE.AND UP0, UPT, UR5, 0x2, UPT ;  /* 0x000000020500788c */ /* 0x000fd2000bf05270 */
[----:B------:R-:W-:Y:S05]  /*1c70*/  BRA.U UP0, `(.L_x_29) ;  /* 0x0000000100047547 */ /* 0x000fea000b800000 */
[----:B------:R-:W-:Y:S05]  /*1c80*/  BPT.TRAP 0x1 ;  /* 0x000000040000795c */ /* 0x000fea0000300000 */
.L_x_29:
[----:B------:R-:W-:Y:S04]  /*1c90*/  BSSY.RECONVERGENT B0, `(.L_x_30) ;  /* 0x0000003000007945 */ /* 0x000fe80003800200 */
[----:B------:R-:W-:Y:S05]  /*1ca0*/  @P2 BRA `(.L_x_31) ;  /* 0x0000000000042947 */ /* 0x000fea0003800000 */
[----:B------:R-:W-:Y:S05]  /*1cb0*/  BPT.TRAP 0x1 ;  /* 0x000000040000795c */ /* 0x000fea0000300000 */
.L_x_31:
[----:B------:R-:W-:Y:S05]  /*1cc0*/  BSYNC.RECONVERGENT B0 ;  /* 0x0000000000007941 */ /* 0x000fea0003800200 */
.L_x_30:
[----:B------:R-:W-:Y:S02]  /*1cd0*/  UIADD3 UR5, UPT, UPT, UR4, 0x1, URZ ;  /* 0x0000000104057890 */ /* 0x000fe4000fffe0ff */
[----:B------:R-:W-:Y:S02]  /*1ce0*/  UIADD3 UR16, UP1, UPT, UR28, 0x80, URZ ;  /* 0x000000801c107890 */ /* 0x000fe4000ff3e0ff */
[----:B------:R-:W-:Y:S02]  /*1cf0*/  UISETP.NE.AND UP0, UPT, UR5, 0xd, UPT ;  /* 0x0000000d0500788c */ /* 0x000fe4000bf05270 */
[----:B------:R-:W-:Y:S02]  /*1d00*/  USHF.L.U32 UR34, UR7, 0x7, URZ ;  /* 0x0000000707227899 */ /* 0x000fe400080006ff */
[----:B------:R-:W-:Y:S02]  /*1d10*/  USEL UR9, URZ, 0x1, UP0 ;  /* 0x00000001ff097887 */ /* 0x000fe40008000000 */
[----:B------:R-:W-:-:S02]  /*1d20*/  USEL UR5, UR5, URZ, UP0 ;  /* 0x000000ff05057287 */ /* 0x000fc40008000000 */
[----:B------:R-:W-:Y:S02]  /*1d30*/  UIADD3 UR14, UP0, UPT, UR28, 0x180, URZ ;  /* 0x000001801c0e7890 */ /* 0x000fe4000ff1e0ff */
[----:B------:R-:W-:Y:S01]  /*1d40*/  ULEA UR8, UR5, UR6, 0x3 ;  /* 0x0000000605087291 */ /* 0x000fe2000f8e18ff */
[----:B------:R-:W-:Y:S01]  /*1d50*/  LOP3.LUT R12, R12, UR9, RZ, 0x3c, !PT ;  /* 0x000000090c0c7c12 */ /* 0x000fe2000f8e3cff */
[----:B------:R-:W-:Y:S02]  /*1d60*/  UIADD3.X UR17, UPT, UPT, URZ, UR29, URZ, UP1, !UPT ;  /* 0x0000001dff117290 */ /* 0x000fe40008ffe4ff */
[----:B------:R-:W-:Y:S01]  /*1d70*/  UIADD3.X UR15, UPT, UPT, URZ, UR29, URZ, UP0, !UPT ;  /* 0x0000001dff0f7290 */ /* 0x000fe200087fe4ff */
[----:B-1----:R-:W-:Y:S01]  /*1d80*/  SHF.L.U32 R0, R12, 0x1f, RZ ;  /* 0x0000001f0c007819 */ /* 0x002fe200000006ff */
[----:B------:R-:W-:Y:S01]  /*1d90*/  UMOV UR18, 0x0 ;  /* 0x0000000000127882 */ /* 0x000fe20000000000 */
[----:B------:R-:W-:Y:S01]  /*1da0*/  UMOV UR19, 0x10000000 ;  /* 0x1000000000137882 */ /* 0x000fe20000000000 */
[----:B------:R-:W-:Y:S01]  /*1db0*/  UMOV UR12, UR36 ;  /* 0x00000024000c7c82 */ /* 0x000fe20008000000 */
[----:B------:R3:W4:Y:S01]  /*1dc0*/  SYNCS.PHASECHK.TRANS64.TRYWAIT P0, [UR8+0x68], R0 ;  /* 0x00006800ff0075a7 */ /* 0x0007220008001108 */
[----:B------:R-:W-:Y:S01]  /*1dd0*/  USHF.L.U32 UR8, UR4, 0xd, URZ ;  /* 0x0000000d04087899 */ /* 0x000fe200080006ff */
[----:B------:R-:W-:-:S02]  /*1de0*/  UMOV UR9, UR33 ;  /* 0x0000002100097c82 */ /* 0x000fc40008000000 */
[----:B------:R-:W-:Y:S01]  /*1df0*/  UMOV UR4, 0xff0000 ;  /* 0x00ff000000047882 */ /* 0x000fe20000000000 */
[----:B------:R-:W-:Y:S02]  /*1e00*/  ULOP3.LUT UR32, UR8, UR21, URZ, 0xfc, !UPT ;  /* 0x0000001508207292 */ /* 0x000fe4000f8efcff */
[----:B------:R-:W-:Y:S02]  /*1e10*/  UIADD3 UR8, UPT, UPT, UR6, 0x1c400, UR8 ;  /* 0x0001c40006087890 */ /* 0x000fe4000fffe008 */
[----:B------:R-:W-:Y:S01]  /*1e20*/  UIADD3 UR32, UPT, UPT, UR6, 0x2400, UR32 ;  /* 0x0000240006207890 */ /* 0x000fe2000fffe020 */
[----:B------:R-:W-:Y:S01]  /*1e30*/  UMOV UR10, UR34 ;  /* 0x00000022000a7c82 */ /* 0x000fe20008000000 */
[----:B------:R-:W-:Y:S01]  /*1e40*/  UIADD3 UR7, UPT, UPT, UR7, 0x1, URZ ;  /* 0x0000000107077890 */ /* 0x000fe2000fffe0ff */
[----:B------:R-:W-:-:S03]  /*1e50*/  UMOV UR13, UR24 ;  /* 0x00000018000d7c82 */ /* 0x000fc60008000000 */
[----:B------:R-:W-:-:S03]  /*1e60*/  UISETP.NE.AND UP0, UPT, UR7, UR24, UPT ;  /* 0x000000180700728c */ /* 0x000fc6000bf05270 */
[----:B------:R1:W-:Y:S01]  /*1e70*/  UTMALDG.3D.MULTICAST [UR32], [UR16], UR4, desc[UR18] ;  /* 0x00001220100073b4 */ /* 0x0003e20008011804 */
[----:B------:R3:W-:Y:S01]  /*1e80*/  UTMALDG.3D [UR8], [UR14], desc[UR18] ;  /* 0x000012080e0075b4 */ /* 0x0007e20008011000 */
[----:B-1----:R-:W-:-:S04]  /*1e90*/  UMOV UR4, UR5 ;  /* 0x0000000500047c82 */ /* 0x002fc80008000000 */
[----:B---3--:R-:W-:Y:S05]  /*1ea0*/  BRA.U UP0, `(.L_x_32) ;  /* 0xfffffffd004c7547 */ /* 0x008fea000b83ffff */
.L_x_26:
[----:B------:R-:W-:Y:S01]  /*1eb0*/  ULEA UR4, UR5, UR6, 0x3 ;  /* 0x0000000605047291 */ /* 0x000fe2000f8e18ff */
[----:B-1----:R-:W-:Y:S01]  /*1ec0*/  SHF.L.U32 R0, R12, 0x1f, RZ ;  /* 0x0000001f0c007819 */ /* 0x002fe200000006ff */
[----:B------:R-:W-:Y:S01]  /*1ed0*/  @!P1 SYNCS.ARRIVE.TRANS64.A1T0 RZ, [UR6+0xe8], RZ ;  /* 0x0000e8ffffff99a7 */ /* 0x000fe20008100006 */
[----:B------:R-:W-:-:S06]  /*1ee0*/  UISETP.GT.AND UP0, UPT, UR42, UR41, UPT ;  /* 0x000000292a00728c */ /* 0x000fcc000bf04270 */
[----:B--2-4-:R1:W2:Y:S03]  /*1ef0*/  SYNCS.PHASECHK.TRANS64.TRYWAIT P0, [UR4+0x68], R0 ;  /* 0x00006800ff0075a7 */ /* 0x0142a60008001104 */
[----:B------:R-:W-:Y:S05]  /*1f00*/  BRA.U !UP0, `(.L_x_33) ;  /* 0x0000000108c07547 */ /* 0x000fea000b800000 */
[----:B------:R-:W-:Y:S01]  /*1f10*/  UIADD3 UR26, UPT, UPT, UR43, UR13, URZ ;  /* 0x0000000d2b1a7290 */ /* 0x000fe2000fffe0ff */
[----:B------:R-:W-:-:S11]  /*1f20*/  UMOV UR4, UR5 ;  /* 0x0000000500047c82 */ /* 0x000fd60008000000 */
.L_x_39:
[----:B------:R-:W-:Y:S01]  /*1f30*/  ULEA UR17, UR4, UR6, 0x3 ;  /* 0x0000000604117291 */ /* 0x000fe2000f8e18ff */
[----:B--2---:R-:W-:Y:S01]  /*1f40*/  @!P3 MOV R2, 0x4000 ;  /* 0x000040000002b802 */ /* 0x004fe20000000f00 */
[----:B--2-4-:R-:W-:Y:S10]  /*1f50*/  @P0 BRA `(.L_x_34) ;  /* 0x00000000000c0947 */ /* 0x014ff40003800000 */
[----:B------:R-:W-:-:S04]  /*1f60*/  SHF.L.U32 R3, R12, 0x1f, RZ ;  /* 0x0000001f0c037819 */ /* 0x000fc800000006ff */
[----:B------:R-:W2:Y:S02]  /*1f70*/  SYNCS.PHASECHK.TRANS64.TRYWAIT P0, [UR17+0x68], R3 ;  /* 0x00006803ff0075a7 */ /* 0x000ea40008001111 */
[----:B--2---:R-:W-:Y:S05]  /*1f80*/  @!P0 BRA `(.L_x_35) ;  /* 0x0000005000248947 */ /* 0x004fea0003800000 */
.L_x_34:
[----:B------:R2:W-:Y:S01]  /*1f90*/  @!P3 SYNCS.ARRIVE.TRANS64 RZ, [UR17], R2 ;  /* 0x00000002ffffb9a7 */ /* 0x0005e20008000011 */
[----:B------:R-:W-:-:S04]  /*1fa0*/  ULOP3.LUT UR5, UR25, 0x2, URZ, 0xfc, !UPT ;  /* 0x0000000219057892 */ /* 0x000fc8000f8efcff */
[----:B------:R-:W-:-:S09]  /*1fb0*/  UISETP.NE.AND UP0, UPT, UR5, 0x2, UPT ;  /* 0x000000020500788c */ /* 0x000fd2000bf05270 */
[----:B------:R-:W-:Y:S05]  /*1fc0*/  BRA.U UP0, `(.L_x_36) ;  /* 0x0000000100047547 */ /* 0x000fea000b800000 */
[----:B------:R-:W-:Y:S05]  /*1fd0*/  BPT.TRAP 0x1 ;  /* 0x000000040000795c */ /* 0x000fea0000300000 */
.L_x_36:
[----:B------:R-:W-:Y:S04]  /*1fe0*/  BSSY.RECONVERGENT B0, `(.L_x_37) ;  /* 0x0000003000007945 */ /* 0x000fe80003800200 */
[----:B------:R-:W-:Y:S05]  /*1ff0*/  @P2 BRA `(.L_x_38) ;  /* 0x0000000000042947 */ /* 0x000fea0003800000 */
[----:B------:R-:W-:Y:S05]  /*2000*/  BPT.TRAP 0x1 ;  /* 0x000000040000795c */ /* 0x000fea0000300000 */
.L_x_38:
[----:B------:R-:W-:Y:S05]  /*2010*/  BSYNC.RECONVERGENT B0 ;  /* 0x0000000000007941 */ /* 0x000fea0003800200 */
.L_x_37:
[----:B------:R-:W-:Y:S02]  /*2020*/  UIADD3 UR5, UPT, UPT, UR4, 0x1, URZ ;  /* 0x0000000104057890 */ /* 0x000fe4000fffe0ff */
[----:B------:R-:W-:Y:S02]  /*2030*/  UIADD3 UR14, UP1, UPT, UR28, 0x80, URZ ;  /* 0x000000801c0e7890 */ /* 0x000fe4000ff3e0ff */
[----:B------:R-:W-:Y:S02]  /*2040*/  UISETP.NE.AND UP0, UPT, UR5, 0xd, UPT ;  /* 0x0000000d0500788c */ /* 0x000fe4000bf05270 */
[----:B------:R-:W-:Y:S02]  /*2050*/  USHF.L.U32 UR18, UR13, 0x7, URZ ;  /* 0x000000070d127899 */ /* 0x000fe400080006ff */
[----:B------:R-:W-:Y:S02]  /*2060*/  USEL UR8, URZ, 0x1, UP0 ;  /* 0x00000001ff087887 */ /* 0x000fe40008000000 */
[----:B------:R-:W-:-:S02]  /*2070*/  USEL UR5, UR5, URZ, UP0 ;  /* 0x000000ff05057287 */ /* 0x000fc40008000000 */
[----:B------:R-:W-:Y:S02]  /*2080*/  UIADD3 UR22, UP0, UPT, UR28, 0x180, URZ ;  /* 0x000001801c167890 */ /* 0x000fe4000ff1e0ff */
[----:B------:R-:W-:Y:S01]  /*2090*/  LOP3.LUT R12, R12, UR8, RZ, 0x3c, !PT ;  /* 0x000000080c0c7c12 */ /* 0x000fe2000f8e3cff */
[----:B------:R-:W-:Y:S02]  /*20a0*/  USHF.L.U32 UR8, UR4, 0xd, URZ ;  /* 0x0000000d04087899 */ /* 0x000fe400080006ff */
[----:B------:R-:W-:Y:S01]  /*20b0*/  ULEA UR7, UR5, UR6, 0x3 ;  /* 0x0000000605077291 */ /* 0x000fe2000f8e18ff */
[----:B-1----:R-:W-:Y:S01]  /*20c0*/  SHF.L.U32 R0, R12, 0x1f, RZ ;  /* 0x0000001f0c007819 */ /* 0x002fe200000006ff */
[----:B------:R-:W-:Y:S02]  /*20d0*/  ULOP3.LUT UR16, UR8, UR21, URZ, 0xfc, !UPT ;  /* 0x0000001508107292 */ /* 0x000fe4000f8efcff */
[----:B------:R-:W-:Y:S02]  /*20e0*/  UIADD3.X UR15, UPT, UPT, URZ, UR29, URZ, UP1, !UPT ;  /* 0x0000001dff0f7290 */ /* 0x000fe40008ffe4ff */
[----:B------:R-:W-:-:S02]  /*20f0*/  UIADD3 UR16, UPT, UPT, UR6, 0x2400, UR16 ;  /* 0x0000240006107890 */ /* 0x000fc4000fffe010 */
[----:B------:R-:W-:Y:S01]  /*2100*/  UIADD3 UR8, UPT, UPT, UR6, 0x1c400, UR8 ;  /* 0x0001c40006087890 */ /* 0x000fe2000fffe008 */
[----:B------:R3:W4:Y:S01]  /*2110*/  SYNCS.PHASECHK.TRANS64.TRYWAIT P0, [UR7+0x68], R0 ;  /* 0x00006800ff0075a7 */ /* 0x0007220008001107 */
[----:B------:R-:W-:Y:S01]  /*2120*/  UIADD3.X UR23, UPT, UPT, URZ, UR29, URZ, UP0, !UPT ;  /* 0x0000001dff177290 */ /* 0x000fe200087fe4ff */
[----:B------:R-:W-:Y:S01]  /*2130*/  UMOV UR4, 0xff0000 ;  /* 0x00ff000000047882 */ /* 0x000fe20000000000 */
[----:B------:R-:W-:Y:S01]  /*2140*/  UMOV UR30, 0x0 ;  /* 0x00000000001e7882 */ /* 0x000fe20000000000 */
[----:B------:R-:W-:Y:S01]  /*2150*/  UMOV UR31, 0x10000000 ;  /* 0x10000000001f7882 */ /* 0x000fe20000000000 */
[----:B------:R-:W-:Y:S01]  /*2160*/  UMOV UR19, UR35 ;  /* 0x0000002300137c82 */ /* 0x000fe20008000000 */
[----:B------:R-:W-:Y:S01]  /*2170*/  UMOV UR20, UR36 ;  /* 0x0000002400147c82 */ /* 0x000fe20008000000 */
[----:B------:R-:W-:Y:S01]  /*2180*/  UMOV UR12, UR36 ;  /* 0x00000024000c7c82 */ /* 0x000fe20008000000 */
[----:B------:R-:W-:Y:S01]  /*2190*/  UMOV UR9, UR17 ;  /* 0x0000001100097c82 */ /* 0x000fe20008000000 */
[----:B------:R-:W-:Y:S01]  /*21a0*/  UMOV UR10, UR18 ;  /* 0x00000012000a7c82 */ /* 0x000fe20008000000 */
[----:B------:R1:W-:Y:S01]  /*21b0*/  UTMALDG.3D.MULTICAST [UR16], [UR14], UR4, desc[UR30] ;  /* 0x00001e100e0073b4 */ /* 0x0003e20008011804 */
[----:B------:R-:W-:-:S04]  /*21c0*/  UIADD3 UR13, UPT, UPT, UR13, 0x1, URZ ;  /* 0x000000010d0d7890 */ /* 0x000fc8000fffe0ff */
[----:B------:R-:W-:Y:S01]  /*21d0*/  UISETP.NE.AND UP0, UPT, UR13, UR26, UPT ;  /* 0x0000001a0d00728c */ /* 0x000fe2000bf05270 */
[----:B------:R3:W-:Y:S01]  /*21e0*/  UTMALDG.3D [UR8], [UR22], desc[UR30] ;  /* 0x00001e08160075b4 */ /* 0x0007e20008011000 */
[----:B-1----:R-:W-:-:S07]  /*21f0*/  UMOV UR4, UR5 ;  /* 0x0000000500047c82 */ /* 0x002fce0008000000 */
[----:B---3--:R-:W-:Y:S05]  /*2200*/  BRA.U UP0, `(.L_x_39) ;  /* 0xfffffffd00487547 */ /* 0x008fea000b83ffff */
.L_x_33:
[C---:B------:R-:W-:Y:S01]  /*2210*/  LEA R3, R11.reuse, UR6, 0x3 ;  /* 0x000000060b037c11 */ /* 0x040fe2000f8e18ff */
[----:B------:R-:W-:Y:S01]  /*2220*/  NOP ;  /* 0x0000000000007918 */ /* 0x000fe20000000000 */
[----:B-1----:R-:W-:Y:S02]  /*2230*/  SHF.L.U32 R0, R10, 0x1f, RZ ;  /* 0x0000001f0a007819 */ /* 0x002fe400000006ff */
[----:B------:R-:W-:Y:S02]  /*2240*/  LEA R4, R11, UR6, 0x4 ;  /* 0x000000060b047c11 */ /* 0x000fe4000f8e20ff */
[----:B--2-4-:R-:W1:Y:S02]  /*2250*/  SYNCS.PHASECHK.TRANS64.TRYWAIT P0, [R3+URZ+0xf0], R0 ;  /* 0x0000f000030075a7 */ /* 0x014e6400080011ff */
[----:B-1----:R-:W-:Y:S05]  /*2260*/  @!P0 BRA `(.L_x_40) ;  /* 0x0000004c00848947 */ /* 0x002fea0003800000 */
.L_x_115:
[----:B------:R-:W2:Y:S01]  /*2270*/  LDS.128 R4, [R4+0x180] ;  /* 0x0001800004047984 */ /* 0x000ea20000000c00 */
[----:B------:R-:W-:Y:S01]  /*2280*/  UISETP.GE.AND UP0, UPT, UR40, 0x1, UPT ;  /* 0x000000012800788c */ /* 0x000fe2000bf06270 */
[----:B------:R-:W-:Y:S01]  /*2290*/  @!PT LDS RZ, [RZ] ;  /* 0x00000000fffff984 */ /* 0x000fe20000000800 */
[----:B------:R-:W-:Y:S01]  /*22a0*/  @!PT LDS RZ, [RZ] ;  /* 0x00000000fffff984 */ /* 0x000fe20000000800 */
[----:B------:R-:W-:Y:S01]  /*22b0*/  @!PT LDS RZ, [RZ] ;  /* 0x00000000fffff984 */ /* 0x000fe20000000800 */
[----:B------:R-:W-:Y:S01]  /*22c0*/  @!PT LDS RZ, [RZ] ;  /* 0x00000000fffff984 */ /* 0x000fe20000000800 */
[----:B------:R3:W-:Y:S06]  /*22d0*/  MEMBAR.ALL.CTA ;  /* 0x0000000000007992 */ /* 0x0007ec0000008000 */
[----:B---3--:R-:W3:Y:S01]  /*22e0*/  FENCE.VIEW.ASYNC.S ;  /* 0x00000000000073c6 */ /* 0x008ee20000000000 */
[----:B--2---:R-:W-:-:S13]  /*22f0*/  LOP3.LUT P0, RZ, R6, 0x1, RZ, 0xc0, !PT ;  /* 0x0000000106ff7812 */ /* 0x004fda000780c0ff */
[----:B---3--:R-:W-:Y:S01]  /*2300*/  VOTEU.ANY UP1, P0 ;  /* 0x0000000000ff7886 */ /* 0x008fe20000020100 */
[----:B------:R-:W-:-:S13]  /*2310*/  PLOP3.LUT P0, PT, PT, PT, UP1, 0x80, 0x8 ;  /* 0x000000000008781c */ /* 0x000fda0003f0f018 */
[----:B-1----:R-:W-:Y:S02]  /*2320*/  @P0 LOP3.LUT R0, R5, 0xffff, RZ, 0xc0, !PT ;  /* 0x0000ffff05000812 */ /* 0x002fe400078ec0ff */
[----:B------:R-:W-:Y:S02]  /*2330*/  @P0 MOV R2, R4 ;  /* 0x0000000400020202 */ /* 0x000fe40000000f00 */
[----:B------:R-:W-:Y:S01]  /*2340*/  @P0 R2UR UR7, R0 ;  /* 0x00000000000702ca */ /* 0x000fe200000e0000 */
[----:B------:R-:W-:Y:S01]  /*2350*/  VIADD R0, R3, 0x100 ;  /* 0x0000010003007836 */ /* 0x000fe20000000000 */
[----:B------:R-:W-:Y:S02]  /*2360*/  @P0 SHF.R.U32.HI R4, RZ, 0x10, R5 ;  /* 0x00000010ff040819 */ /* 0x000fe40000011605 */
[----:B------:R-:W-:Y:S02]  /*2370*/  @P0 R2UR UR8, R2 ;  /* 0x00000000020802ca */ /* 0x000fe400000e0000 */
[----:B------:R-:W-:-:S02]  /*2380*/  PRMT R0, RZ, 0x654, R0 ;  /* 0x00000654ff007816 */ /* 0x000fc40000000000 */
[----:B------:R-:W-:Y:S02]  /*2390*/  @P0 R2UR UR4, R4 ;  /* 0x00000000040402ca */ /* 0x000fe400000e0000 */
[----:B------:R1:W-:Y:S03]  /*23a0*/  SYNCS.ARRIVE.TRANS64.RED.A1T0 RZ, [R0+URZ], RZ ;  /* 0x000000ff00ff79a7 */ /* 0x0003e600081004ff */
[----:B------:R-:W-:-:S04]  /*23b0*/  @UP1 UMOV UR27, UR7 ;  /* 0x00000007001b1c82 */ /* 0x000fc80008000000 */
[----:B------:R-:W-:-:S04]  /*23c0*/  @UP1 UMOV UR37, UR8 ;  /* 0x0000000800251c82 */ /* 0x000fc80008000000 */
[----:B------:R-:W-:Y:S01]  /*23d0*/  @UP1 UMOV UR36, UR4 ;  /* 0x0000000400241c82 */ /* 0x000fe20008000000 */
[----:B------:R-:W-:Y:S05]  /*23e0*/  BRA.U !UP0, `(.L_x_41) ;  /* 0x0000000108d47547 */ /* 0x000fea000b800000 */
[----:B------:R-:W2:Y:S01]  /*23f0*/  LDCU.128 UR12, c[0x0][0xb10] ;  /* 0x00016200ff0c77ac */ /* 0x000ea20008000c00 */
[----:B------:R-:W3:Y:S01]  /*2400*/  LDCU UR26, c[0x0][0xb20] ;  /* 0x00016400ff1a77ac */ /* 0x000ee20008000800 */
[----:B------:R-:W4:Y:S01]  /*2410*/  LDCU UR20, c[0x0][0xb0c] ;  /* 0x00016180ff1477ac */ /* 0x000f220008000800 */
[----:B------:R-:W1:Y:S01]  /*2420*/  LDCU.64 UR10, c[0x0][0xb28] ;  /* 0x00016500ff0a77ac */ /* 0x000e620008000a00 */
[----:B------:R-:W-:Y:S02]  /*2430*/  UISETP.NE.AND UP3, UPT, UR40, 0x1, UPT ;  /* 0x000000012800788c */ /* 0x000fe4000bf65270 */
[----:B--2---:R-:W-:Y:S02]  /*2440*/  UIMAD.WIDE.U32 UR16, UR38, UR15, URZ ;  /* 0x0000000f261072a5 */ /* 0x004fe4000f8e00ff */
[----:B------:R-:W-:Y:S02]  /*2450*/  UIMAD.WIDE.U32 UR8, UR39, UR12, URZ ;  /* 0x0000000c270872a5 */ /* 0x000fe4000f8e00ff */
[----:B------:R-:W-:-:S02]  /*2460*/  UISETP.NE.AND UP0, UPT, UR14, 0x1, UPT ;  /* 0x000000010e00788c */ /* 0x000fc4000bf05270 */
[----:B------:R-:W-:Y:S01]  /*2470*/  UIMAD.WIDE.U32 UR22, UR27, UR15, URZ ;  /* 0x0000000f1b1672a5 */ /* 0x000fe2000f8e00ff */
[----:B------:R-:W-:Y:S02]  /*2480*/  UMOV UR16, UR17 ;  /* 0x0000001100107c82 */ /* 0x000fe40008000000 */
[----:B------:R-:W-:Y:S01]  /*2490*/  UMOV UR8, UR9 ;  /* 0x0000000900087c82 */ /* 0x000fe20008000000 */
[----:B---3--:R-:W-:Y:S02]  /*24a0*/  USHF.R.U32.HI UR16, URZ, UR26, UR16 ;  /* 0x0000001aff107299 */ /* 0x008fe40008011610 */
[----:B----4-:R-:W-:Y:S02]  /*24b0*/  UISETP.NE.AND UP2, UPT, UR20, 0x1, UPT ;  /* 0x000000011400788c */ /* 0x010fe4000bf45270 */
[----:B------:R-:W-:Y:S02]  /*24c0*/  USHF.R.U32.HI UR8, URZ, UR13, UR8 ;  /* 0x0000000dff087299 */ /* 0x000fe40008011608 */
[----:B------:R-:W-:-:S02]  /*24d0*/  USEL UR7, UR38, UR16, !UP0 ;  /* 0x0000001026077287 */ /* 0x000fc4000c000000 */
[----:B------:R-:W-:Y:S02]  /*24e0*/  USEL UR8, UR39, UR8, !UP2 ;  /* 0x0000000827087287 */ /* 0x000fe4000d000000 */
[----:B-1----:R-:W-:Y:S01]  /*24f0*/  UIMAD.WIDE.U32 UR16, UR7, UR10, URZ ;  /* 0x0000000a071072a5 */ /* 0x002fe2000f8e00ff */
[----:B------:R-:W-:Y:S01]  /*2500*/  UMOV UR4, UR23 ;  /* 0x0000001700047c82 */ /* 0x000fe20008000000 */
[----:B------:R-:W-:Y:S02]  /*2510*/  UIMAD.WIDE.U32 UR18, UR37, UR12, URZ ;  /* 0x0000000c251272a5 */ /* 0x000fe4000f8e00ff */
[----:B------:R-:W-:-:S03]  /*2520*/  UIMAD.WIDE.U32 UR22, UR8, UR10, URZ ;  /* 0x0000000a081672a5 */ /* 0x000fc6000f8e00ff */
[----:B------:R-:W-:Y:S01]  /*2530*/  UMOV UR16, UR17 ;  /* 0x0000001100107c82 */ /* 0x000fe20008000000 */
[----:B------:R-:W-:Y:S02]  /*2540*/  USHF.R.U32.HI UR4, URZ, UR26, UR4 ;  /* 0x0000001aff047299 */ /* 0x000fe40008011604 */
[----:B------:R-:W-:Y:S01]  /*2550*/  @UP3 USHF.R.U32.HI UR7, URZ, UR11, UR16 ;  /* 0x0000000bff073299 */ /* 0x000fe20008011610 */
[----:B------:R-:W-:Y:S01]  /*2560*/  UMOV UR18, UR19 ;  /* 0x0000001300127c82 */ /* 0x000fe20008000000 */
[----:B------:R-:W-:Y:S01]  /*2570*/  UMOV UR22, UR23 ;  /* 0x0000001700167c82 */ /* 0x000fe20008000000 */
[----:B------:R-:W-:Y:S02]  /*2580*/  USHF.R.U32.HI UR13, URZ, UR13, UR18 ;  /* 0x0000000dff0d7299 */ /* 0x000fe40008011612 */
[----:B------:R-:W-:Y:S02]  /*2590*/  USEL UR4, UR27, UR4, !UP0 ;  /* 0x000000041b047287 */ /* 0x000fe4000c000000 */
[----:B------:R-:W-:-:S02]  /*25a0*/  @UP3 USHF.R.U32.HI UR8, URZ, UR11, UR22 ;  /* 0x0000000bff083299 */ /* 0x000fc40008011616 */
[----:B------:R-:W-:Y:S02]  /*25b0*/  UIMAD UR9, UR40, UR7, URZ ;  /* 0x00000007280972a4 */ /* 0x000fe4000f8e02ff */
[----:B------:R-:W-:Y:S02]  /*25c0*/  USEL UR7, UR37, UR13, !UP2 ;  /* 0x0000000d25077287 */ /* 0x000fe4000d000000 */
[----:B------:R-:W-:Y:S02]  /*25d0*/  UIMAD UR12, UR40, UR8, URZ ;  /* 0x00000008280c72a4 */ /* 0x000fe4000f8e02ff */
[----:B------:R-:W-:Y:S02]  /*25e0*/  UISETP.GE.AND UP0, UPT, UR4, UR9, UPT ;  /* 0x000000090400728c */ /* 0x000fe4000bf06270 */
[----:B------:R-:W-:Y:S02]  /*25f0*/  UIMAD.WIDE.U32 UR16, UR4, UR10, URZ ;  /* 0x0000000a041072a5 */ /* 0x000fe4000f8e00ff */
[----:B------:R-:W-:-:S02]  /*2600*/  UISETP.GE.OR UP0, UPT, UR7, UR12, UP0 ;  /* 0x0000000c0700728c */ /* 0x000fc40008706670 */
        /* <DEDUP_REMOVED lines=19> */
.L_x_41:
[----:B------:R-:W2:Y:S02]  /*2740*/  LDCU UR4, c[0x0][0xb30] ;  /* 0x00016600ff0477ac */ /* 0x000ea40008000800 */
[----:B--2---:R-:W-:-:S09]  /*2750*/  UISETP.NE.AND UP0, UPT, UR4, 0x1, UPT ;  /* 0x000000010400788c */ /* 0x004fd2000bf05270 */
[----:B------:R-:W-:Y:S05]  /*2760*/  BRA.U UP0, `(.L_x_42) ;  /* 0x0000000100447547 */ /* 0x000fea000b800000 */
[----:B------:R-:W2:Y:S01]  /*2770*/  LDCU.128 UR12, c[0x0][0xb10] ;  /* 0x00016200ff0c77ac */ /* 0x000ea20008000c00 */
[----:B------:R-:W3:Y:S01]  /*2780*/  LDCU UR16, c[0x0][0xb0c] ;  /* 0x00016180ff1077ac */ /* 0x000ee20008000800 */
[----:B------:R-:W4:Y:S01]  /*2790*/  LDCU UR17, c[0x0][0xb20] ;  /* 0x00016400ff1177ac */ /* 0x000f220008000800 */
[----:B--2---:R-:W-:Y:S02]  /*27a0*/  UIMAD.WIDE.U32 UR10, UR37, UR12, URZ ;  /* 0x0000000c250a72a5 */ /* 0x004fe4000f8e00ff */
[----:B------:R-:W-:Y:S02]  /*27b0*/  UIMAD.WIDE.U32 UR8, UR27, UR15, URZ ;  /* 0x0000000f1b0872a5 */ /* 0x000fe4000f8e00ff */
[----:B---3--:R-:W-:Y:S02]  /*27c0*/  UISETP.NE.AND UP2, UPT, UR16, 0x1, UPT ;  /* 0x000000011000788c */ /* 0x008fe4000bf45270 */
[----:B------:R-:W-:Y:S01]  /*27d0*/  UISETP.NE.AND UP0, UPT, UR14, 0x1, UPT ;  /* 0x000000010e00788c */ /* 0x000fe2000bf05270 */
[----:B------:R-:W-:-:S02]  /*27e0*/  UMOV UR7, UR11 ;  /* 0x0000000b00077c82 */ /* 0x000fc40008000000 */
[----:B------:R-:W-:Y:S01]  /*27f0*/  UMOV UR4, UR9 ;  /* 0x0000000900047c82 */ /* 0x000fe20008000000 */
[----:B------:R-:W-:Y:S02]  /*2800*/  USHF.R.U32.HI UR7, URZ, UR13, UR7 ;  /* 0x0000000dff077299 */ /* 0x000fe40008011607 */
[----:B----4-:R-:W-:Y:S02]  /*2810*/  USHF.R.U32.HI UR4, URZ, UR17, UR4 ;  /* 0x00000011ff047299 */ /* 0x010fe40008011604 */
[----:B------:R-:W-:Y:S02]  /*2820*/  USEL UR7, UR37, UR7, !UP2 ;  /* 0x0000000725077287 */ /* 0x000fe4000d000000 */
[----:B------:R-:W-:-:S04]  /*2830*/  USEL UR4, UR27, UR4, !UP0 ;  /* 0x000000041b047287 */ /* 0x000fc8000c000000 */
[----:B------:R-:W-:Y:S02]  /*2840*/  UIADD3 UR8, UPT, UPT, UR7, -UR4, URZ ;  /* 0x8000000407087290 */ /* 0x000fe4000fffe0ff */
[----:B------:R-:W-:Y:S02]  /*2850*/  UIADD3 UR4, UPT, UPT, -UR7, UR4, URZ ;  /* 0x0000000407047290 */ /* 0x000fe4000fffe1ff */
[----:B------:R-:W-:Y:S02]  /*2860*/  UIMAD UR27, UR8, UR14, UR27 ;  /* 0x0000000e081b72a4 */ /* 0x000fe4000f8e021b */
[----:B------:R-:W-:-:S12]  /*2870*/  UIMAD UR37, UR4, UR16, UR37 ;  /* 0x00000010042572a4 */ /* 0x000fd8000f8e0225 */
.L_x_42:
[----:B------:R-:W-:Y:S01]  /*2880*/  VIADD R11, R11, 0x1 ;  /* 0x000000010b0b7836 */ /* 0x000fe20000000000 */
[----:B------:R-:W-:Y:S01]  /*2890*/  PLOP3.LUT P1, PT, PT, PT, PT, 0x80, 0x8 ;  /* 0x000000000008781c */ /* 0x000fe20003f2f070 */
[----:B------:R-:W-:Y:S02]  /*28a0*/  UIADD3 UR46, UPT, UPT, UR37, UR60, URZ ;  /* 0x0000003c252e7290 */ /* 0x000fe4000fffe0ff */
[----:B------:R-:W-:Y:S01]  /*28b0*/  UIADD3 UR45, UPT, UPT, UR27, UR57, URZ ;  /* 0x000000391b2d7290 */ /* 0x000fe2000fffe0ff */
[----:B------:R-:W-:-:S04]  /*28c0*/  ISETP.NE.AND P0, PT, R11, 0x2, PT ;  /* 0x000000020b00780c */ /* 0x000fc80003f05270 */
[----:B-1----:R-:W-:Y:S02]  /*28d0*/  SEL R0, RZ, 0x1, P0 ;  /* 0x00000001ff007807 */ /* 0x002fe40000000000 */
[----:B------:R-:W-:Y:S02]  /*28e0*/  SEL R11, R11, RZ, P0 ;  /* 0x000000ff0b0b7207 */ /* 0x000fe40000000000 */
[----:B------:R-:W-:Y:S01]  /*28f0*/  LOP3.LUT R10, R10, R0, RZ, 0x3c, !PT ;  /* 0x000000000a0a7212 */ /* 0x000fe200078e3cff */
[----:B------:R-:W-:Y:S06]  /*2900*/  BRA.U UP1, `(.L_x_43) ;  /* 0xfffffff101447547 */ /* 0x000fec000b83ffff */
[----:B------:R-:W-:Y:S01]  /*2910*/  UIADD3 UR7, UPT, UPT, UR6, 0x68, URZ ;  /* 0x0000006806077890 */ /* 0x000fe2000fffe0ff */
[----:B------:R-:W-:-:S03]  /*2920*/  SHF.L.U32 R2, R12, 0x1f, RZ ;  /* 0x0000001f0c027819 */ /* 0x000fc600000006ff */
[----:B------:R-:W-:-:S09]  /*2930*/  ULEA UR4, UR5, UR7, 0x3 ;  /* 0x0000000705047291 */ /* 0x000fd2000f8e18ff */
[----:B------:R-:W1:Y:S02]  /*2940*/  SYNCS.PHASECHK.TRANS64.TRYWAIT P0, [UR4], R2 ;  /* 0x00000002ff0075a7 */ /* 0x000e640008001104 */
[----:B-1----:R-:W-:Y:S05]  /*2950*/  @!P0 BRA `(.L_x_44) ;  /* 0x0000004400dc8947 */ /* 0x002fea0003800000 */
.L_x_117:
[----:B------:R-:W-:-:S04]  /*2960*/  UIADD3 UR4, UPT, UPT, UR5, 0x1, URZ ;  /* 0x0000000105047890 */ /* 0x000fc8000fffe0ff */
[----:B------:R-:W-:-:S04]  /*2970*/  UISETP.NE.AND UP0, UPT, UR4, 0xd, UPT ;  /* 0x0000000d0400788c */ /* 0x000fc8000bf05270 */
[----:B------:R-:W-:Y:S02]  /*2980*/  USEL UR6, URZ, 0x1, UP0 ;  /* 0x00000001ff067887 */ /* 0x000fe40008000000 */
[----:B------:R-:W-:-:S04]  /*2990*/  USEL UR4, UR4, URZ, UP0 ;  /* 0x000000ff04047287 */ /* 0x000fc80008000000 */
[----:B------:R-:W-:Y:S01]  /*29a0*/  ULEA UR5, UR4, UR7, 0x3 ;  /* 0x0000000704057291 */ /* 0x000fe2000f8e18ff */
[----:B-1----:R-:W-:-:S04]  /*29b0*/  LOP3.LUT R2, R12, UR6, RZ, 0x3c, !PT ;  /* 0x000000060c027c12 */ /* 0x002fc8000f8e3cff */
[----:B------:R-:W-:-:S04]  /*29c0*/  SHF.L.U32 R3, R2, 0x1f, RZ ;  /* 0x0000001f02037819 */ /* 0x000fc800000006ff */
[----:B------:R-:W1:Y:S02]  /*29d0*/  SYNCS.PHASECHK.TRANS64.TRYWAIT P0, [UR5], R3 ;  /* 0x00000003ff0075a7 */ /* 0x000e640008001105 */
[----:B-1----:R-:W-:Y:S05]  /*29e0*/  @!P0 BRA `(.L_x_45) ;  /* 0x0000004400d08947 */ /* 0x002fea0003800000 */
.L_x_119:
[----:B------:R-:W-:-:S04]  /*29f0*/  UIADD3 UR4, UPT, UPT, UR4, 0x1, URZ ;  /* 0x0000000104047890 */ /* 0x000fc8000fffe0ff */
[----:B------:R-:W-:-:S04]  /*2a00*/  UISETP.NE.AND UP0, UPT, UR4, 0xd, UPT ;  /* 0x0000000d0400788c */ /* 0x000fc8000bf05270 */
[----:B------:R-:W-:Y:S02]  /*2a10*/  USEL UR6, URZ, 0x1, UP0 ;  /* 0x00000001ff067887 */ /* 0x000fe40008000000 */
[----:B------:R-:W-:-:S04]  /*2a20*/  USEL UR4, UR4, URZ, UP0 ;  /* 0x000000ff04047287 */ /* 0x000fc80008000000 */
[----:B------:R-:W-:Y:S01]  /*2a30*/  ULEA UR5, UR4, UR7, 0x3 ;  /* 0x0000000704057291 */ /* 0x000fe2000f8e18ff */
[----:B------:R-:W-:-:S04]  /*2a40*/  LOP3.LUT R2, R2, UR6, RZ, 0x3c, !PT ;  /* 0x0000000602027c12 */ /* 0x000fc8000f8e3cff */
[----:B-1----:R-:W-:-:S04]  /*2a50*/  SHF.L.U32 R3, R2, 0x1f, RZ ;  /* 0x0000001f02037819 */ /* 0x002fc800000006ff */
[----:B------:R-:W1:Y:S02]  /*2a60*/  SYNCS.PHASECHK.TRANS64.TRYWAIT P0, [UR5], R3 ;  /* 0x00000003ff0075a7 */ /* 0x000e640008001105 */
[----:B-1----:R-:W-:Y:S05]  /*2a70*/  @!P0 BRA `(.L_x_46) ;  /* 0x0000004400c48947 */ /* 0x002fea0003800000 */
.L_x_121:
        /* <DEDUP_REMOVED lines=9> */
.L_x_123:
        /* <DEDUP_REMOVED lines=9> */
.L_x_125:
        /* <DEDUP_REMOVED lines=9> */
.L_x_127:
        /* <DEDUP_REMOVED lines=9> */
.L_x_129:
        /* <DEDUP_REMOVED lines=9> */
.L_x_131:
        /* <DEDUP_REMOVED lines=9> */
.L_x_133:
        /* <DEDUP_REMOVED lines=9> */
.L_x_135:
        /* <DEDUP_REMOVED lines=9> */
.L_x_137:
        /* <DEDUP_REMOVED lines=9> */
.L_x_139:
[----:B------:R-:W-:-:S04]  /*2f90*/  UIADD3 UR4, UPT, UPT, UR4, 0x1, URZ ;  /* 0x0000000104047890 */ /* 0x000fc8000fffe0ff */
[----:B------:R-:W-:-:S04]  /*2fa0*/  UISETP.NE.AND UP0, UPT, UR4, 0xd, UPT ;  /* 0x0000000d0400788c */ /* 0x000fc8000bf05270 */
[----:B------:R-:W-:Y:S02]  /*2fb0*/  USEL UR5, URZ, 0x1, UP0 ;  /* 0x00000001ff057887 */ /* 0x000fe40008000000 */
[----:B------:R-:W-:-:S04]  /*2fc0*/  USEL UR4, UR4, URZ, UP0 ;  /* 0x000000ff04047287 */ /* 0x000fc80008000000 */
[----:B------:R-:W-:Y:S01]  /*2fd0*/  ULEA UR4, UR4, UR7, 0x3 ;  /* 0x0000000704047291 */ /* 0x000fe2000f8e18ff */
[----:B------:R-:W-:-:S04]  /*2fe0*/  LOP3.LUT R2, R2, UR5, RZ, 0x3c, !PT ;  /* 0x0000000502027c12 */ /* 0x000fc8000f8e3cff */
[----:B------:R-:W-:Y:S01]  /*2ff0*/  SHF.L.U32 R2, R2, 0x1f, RZ ;  /* 0x0000001f02027819 */ /* 0x000fe200000006ff */
[----:B-1----:R-:W-:-:S07]  /*3000*/  IMAD.U32 R0, RZ, RZ, UR4 ;  /* 0x00000004ff007e24 */ /* 0x002fce000f8e00ff */
.L_x_56:
[----:B-1----:R1:W2:Y:S02]  /*3010*/  SYNCS.PHASECHK.TRANS64.TRYWAIT P0, [R0+URZ], R2 ;  /* 0x00000002000075a7 */ /* 0x0022a400080011ff */
[----:B--2---:R-:W-:Y:S05]  /*3020*/  @!P0 NANOSLEEP.SYNCS 0x989680 ;  /* 0x009896800000895d */ /* 0x004fea0003900000 */
[----:B------:R-:W2:Y:S02]  /*3030*/  @!P0 SYNCS.PHASECHK.TRANS64 P0, [R0+URZ], R2 ;  /* 0x00000002000085a7 */ /* 0x000ea400080010ff */
[----:B--2---:R-:W-:Y:S05]  /*3040*/  @P0 EXIT ;  /* 0x000000000000094d */ /* 0x004fea0003800000 */
[----:B------:R-:W-:Y:S05]  /*3050*/  BRA `(.L_x_56) ;  /* 0xfffffffc00ec7947 */ /* 0x000fea000383ffff */
.L_x_23:
[----:B------:R-:W-:-:S04]  /*3060*/  UISETP.NE.AND UP0, UPT, UR48, URZ, UPT ;  /* 0x000000ff3000728c */ /* 0x000fc8000bf05270 */
[----:B------:R-:W-:-:S09]  /*3070*/  UISETP.NE.OR UP0, UPT, UR22, 0x1, UP0 ;  /* 0x000000011600788c */ /* 0x000fd20008705670 */
[----:B------:R-:W-:Y:S05]  /*3080*/  BRA.U UP0, `(.L_x_57) ;  /* 0x0000000500487547 */ /* 0x000fea000b800000 */
[----:B------:R-:W-:Y:S01]  /*3090*/  ISETP.GE.U32.AND P2, PT, R0, 0x8, PT ;  /* 0x000000080000780c */ /* 0x000fe20003f46070 */
[----:B------:R-:W-:Y:S01]  /*30a0*/  IMAD.MOV.U32 R12, RZ, RZ, 0x1 ;  /* 0x00000001ff0c7424 */ /* 0x000fe200078e00ff */
[----:B------:R-:W-:Y:S02]  /*30b0*/  CS2R R10, SRZ ;  /* 0x00000000000a7805 */ /* 0x000fe4000001ff00 */
[----:B------:R-:W-:Y:S01]  /*30c0*/  CS2R R8, SRZ ;  /* 0x0000000000087805 */ /* 0x000fe2000001ff00 */
[----:B------:R-:W-:Y:S01]  /*30d0*/  UMOV UR6, 0x400 ;  /* 0x0000040000067882 */ /* 0x000fe20000000000 */
[----:B------:R-:W-:Y:S01]  /*30e0*/  UMOV UR5, URZ ;  /* 0x000000ff00057c82 */ /* 0x000fe20008000000 */
[----:B------:R-:W-:-:S12]  /*30f0*/  ULEA UR6, UR48, UR6, 0x18 ;  /* 0x0000000630067291 */ /* 0x000fd8000f8ec0ff */
.L_x_61:
[----:B------:R-:W-:Y:S02]  /*3100*/  LEA R2, R8, UR6, 0x3 ;  /* 0x0000000608027c11 */ /* 0x000fe4000f8e18ff */
[----:B------:R-:W-:-:S03]  /*3110*/  SHF.L.U32 R4, R9, 0x1f, RZ ;  /* 0x0000001f09047819 */ /* 0x000fc600000006ff */
[----:B------:R-:W-:Y:S01]  /*3120*/  VIADD R5, R2, 0x160 ;  /* 0x0000016002057836 */ /* 0x000fe20000000000 */
[----:B------:R-:W1:Y:S02]  /*3130*/  SYNCS.PHASECHK.TRANS64.TRYWAIT P0, [R2+URZ+0x150], R4 ;  /* 0x00015004020075a7 */ /* 0x000e6400080011ff */
[----:B-1----:R-:W-:Y:S05]  /*3140*/  @!P0 BRA `(.L_x_58) ;  /* 0x0000004400008947 */ /* 0x002fea0003800000 */
.L_x_140:
[----:B------:R-:W-:Y:S01]  /*3150*/  ULEA UR4, UR5, UR6, 0x3 ;  /* 0x0000000605047291 */ /* 0x000fe2000f8e18ff */
[----:B-1----:R-:W-:Y:S01]  /*3160*/  PRMT R2, RZ, 0x654, R5 ;  /* 0x00000654ff027816 */ /* 0x002fe20000000005 */
[----:B------:R-:W-:Y:S01]  /*3170*/  @!P2 IMAD.MOV.U32 R4, RZ, RZ, 0x10 ;  /* 0x00000010ff04a424 */ /* 0x000fe200078e00ff */
[----:B------:R-:W-:Y:S01]  /*3180*/  SHF.L.U32 R5, R12, 0x1f, RZ ;  /* 0x0000001f0c057819 */ /* 0x000fe200000006ff */
[----:B------:R-:W-:Y:S01]  /*3190*/  UIADD3 UR7, UPT, UPT, UR4, 0xf0, URZ ;  /* 0x000000f004077890 */ /* 0x000fe2000fffe0ff */
[----:B------:R1:W-:Y:S05]  /*31a0*/  SYNCS.ARRIVE.TRANS64.RED.A1T0 RZ, [R2+URZ], RZ ;  /* 0x000000ff02ff79a7 */ /* 0x0003ea00081004ff */
[----:B------:R-:W-:Y:S01]  /*31b0*/  IMAD.U32 R6, RZ, RZ, UR7 ;  /* 0x00000007ff067e24 */ /* 0x000fe2000f8e00ff */
[----:B------:R-:W2:Y:S04]  /*31c0*/  SYNCS.PHASECHK.TRANS64.TRYWAIT P0, [UR4+0x100], R5 ;  /* 0x00010005ff0075a7 */ /* 0x000ea80008001104 */
[----:B------:R-:W-:Y:S01]  /*31d0*/  PRMT R6, R0, 0x654, R6 ;  /* 0x0000065400067816 */ /* 0x000fe20000000006 */
[----:B-12---:R-:W-:Y:S06]  /*31e0*/  @!P0 BRA `(.L_x_59) ;  /* 0x0000004000ec8947 */ /* 0x006fec0003800000 */
.L_x_142:
[----:B------:R-:W-:Y:S01]  /*31f0*/  ULEA UR8, UR5, UR6, 0x4 ;  /* 0x0000000605087291 */ /* 0x000fe2000f8e20ff */
[----:B------:R-:W-:Y:S01]  /*3200*/  SEL R3, R6, R3, !P2 ;  /* 0x0000000306037207 */ /* 0x000fe20005000000 */
[----:B------:R-:W-:Y:S01]  /*3210*/  UIADD3 UR9, UPT, UPT, UR4, 0xf0, URZ ;  /* 0x000000f004097890 */ /* 0x000fe2000fffe0ff */
[----:B-1----:R-:W-:Y:S01]  /*3220*/  LEA R2, R11, UR6, 0x3 ;  /* 0x000000060b027c11 */ /* 0x002fe2000f8e18ff */
[----:B------:R-:W-:Y:S01]  /*3230*/  UIADD3 UR8, UPT, UPT, UR8, 0x180, URZ ;  /* 0x0000018008087890 */ /* 0x000fe2000fffe0ff */
[----:B------:R1:W-:Y:S01]  /*3240*/  @!P2 SYNCS.ARRIVE.TRANS64.RED RZ, [R3+URZ], R4 ;  /* 0x0000000403ffa9a7 */ /* 0x0003e200080004ff */
[----:B------:R-:W-:Y:S01]  /*3250*/  UIADD3 UR4, UPT, UPT, UR5, 0x1, URZ ;  /* 0x0000000105047890 */ /* 0x000fe2000fffe0ff */
[----:B------:R-:W-:-:S03]  /*3260*/  VIADD R8, R8, 0x1 ;  /* 0x0000000108087836 */ /* 0x000fc60000000000 */
[----:B------:R-:W-:Y:S02]  /*3270*/  UISETP.NE.AND UP0, UPT, UR4, 0x2, UPT ;  /* 0x000000020400788c */ /* 0x000fe4000bf05270 */
[----:B------:R-:W-:Y:S01]  /*3280*/  ISETP.NE.AND P0, PT, R8, 0x2, PT ;  /* 0x000000020800780c */ /* 0x000fe20003f05270 */
[----:B------:R-:W-:Y:S06]  /*3290*/  UGETNEXTWORKID.BROADCAST [UR8], [UR9] ;  /* 0x00000000080073ca */ /* 0x000fec0008000100 */
[----:B------:R-:W-:Y:S02]  /*32a0*/  USEL UR7, URZ, 0x1, UP0 ;  /* 0x00000001ff077887 */ /* 0x000fe40008000000 */
[----:B------:R-:W-:-:S04]  /*32b0*/  USEL UR5, UR4, URZ, UP0 ;  /* 0x000000ff04057287 */ /* 0x000fc80008000000 */
[----:B------:R-:W-:Y:S02]  /*32c0*/  LOP3.LUT R12, R12, UR7, RZ, 0x3c, !PT ;  /* 0x000000070c0c7c12 */ /* 0x000fe4000f8e3cff */
[----:B-1----:R-:W-:-:S04]  /*32d0*/  SHF.L.U32 R4, R10, 0x1f, RZ ;  /* 0x0000001f0a047819 */ /* 0x002fc800000006ff */
[----:B------:R-:W1:Y:S02]  /*32e0*/  SYNCS.PHASECHK.TRANS64.TRYWAIT P1, [R2+URZ+0xf0], R4 ;  /* 0x0000f004020075a7 */ /* 0x000e6400080211ff */
[----:B-1----:R-:W-:Y:S05]  /*32f0*/  @!P1 BRA `(.L_x_60) ;  /* 0x0000004000c09947 */ /* 0x002fea0003800000 */
.L_x_143:
[C---:B-1----:R-:W-:Y:S01]  /*3300*/  LEA R4, R11.reuse, UR6, 0x4 ;  /* 0x000000060b047c11 */ /* 0x042fe2000f8e20ff */
[----:B------:R-:W-:Y:S01]  /*3310*/  VIADD R2, R2, 0x100 ;  /* 0x0000010002027836 */ /* 0x000fe20000000000 */
[----:B------:R-:W-:Y:S01]  /*3320*/  SEL R8, R8, RZ, P0 ;  /* 0x000000ff08087207 */ /* 0x000fe20000000000 */
[----:B------:R-:W-:-:S03]  /*3330*/  VIADD R11, R11, 0x1 ;  /* 0x000000010b0b7836 */ /* 0x000fc60000000000 */
[----:B------:R-:W1:Y:S01]  /*3340*/  LDS.128 R4, [R4+0x180] ;  /* 0x0001800004047984 */ /* 0x000e620000000c00 */
[----:B------:R-:W-:Y:S02]  /*3350*/  PRMT R2, RZ, 0x654, R2 ;  /* 0x00000654ff027816 */ /* 0x000fe40000000002 */
[C---:B------:R-:W-:Y:S01]  /*3360*/  ISETP.NE.AND P1, PT, R11.reuse, 0x2, PT ;  /* 0x000000020b00780c */ /* 0x040fe20003f25270 */
[----:B------:R-:W-:Y:S01]  /*3370*/  @!PT LDS RZ, [RZ] ;  /* 0x00000000fffff984 */ /* 0x000fe20000000800 */
[----:B------:R-:W-:Y:S01]  /*3380*/  @!PT LDS RZ, [RZ] ;  /* 0x00000000fffff984 */ /* 0x000fe20000000800 */
[----:B------:R-:W-:Y:S01]  /*3390*/  @!PT LDS RZ, [RZ] ;  /* 0x00000000fffff984 */ /* 0x000fe20000000800 */
[----:B------:R-:W-:Y:S01]  /*33a0*/  @!PT LDS RZ, [RZ] ;  /* 0x00000000fffff984 */ /* 0x000fe20000000800 */
[----:B------:R2:W-:Y:S06]  /*33b0*/  MEMBAR.ALL.CTA ;  /* 0x0000000000007992 */ /* 0x0005ec0000008000 */
[----:B--2---:R-:W2:Y:S01]  /*33c0*/  FENCE.VIEW.ASYNC.S ;  /* 0x00000000000073c6 */ /* 0x004ea20000000000 */
[----:B------:R-:W-:Y:S01]  /*33d0*/  SEL R11, R11, RZ, P1 ;  /* 0x000000ff0b0b7207 */ /* 0x000fe20000800000 */
[----:B--2---:R2:W-:Y:S01]  /*33e0*/  SYNCS.ARRIVE.TRANS64.RED.A1T0 RZ, [R2+URZ], RZ ;  /* 0x000000ff02ff79a7 */ /* 0x0045e200081004ff */
[----:B-1----:R-:W-:-:S02]  /*33f0*/  LOP3.LUT P3, RZ, R6, 0x1, RZ, 0xc0, !PT ;  /* 0x0000000106ff7812 */ /* 0x002fc4000786c0ff */
[----:B------:R-:W-:-:S04]  /*3400*/  SEL R4, RZ, 0x1, P1 ;  /* 0x00000001ff047807 */ /* 0x000fc80000800000 */
[----:B------:R-:W-:Y:S02]  /*3410*/  LOP3.LUT R10, R10, R4, RZ, 0x3c, !PT ;  /* 0x000000040a0a7212 */ /* 0x000fe400078e3cff */
[----:B--2---:R-:W-:-:S04]  /*3420*/  SEL R2, RZ, 0x1, P0 ;  /* 0x00000001ff027807 */ /* 0x004fc80000000000 */
[----:B------:R-:W-:Y:S01]  /*3430*/  LOP3.LUT R9, R9, R2, RZ, 0x3c, !PT ;  /* 0x0000000209097212 */ /* 0x000fe200078e3cff */
[----:B------:R-:W-:Y:S06]  /*3440*/  @P3 BRA `(.L_x_61) ;  /* 0xfffffffc002c3947 */ /* 0x000fec000383ffff */
[----:B------:R-:W-:Y:S01]  /*3450*/  ULEA UR4, UR5, UR6, 0x3 ;  /* 0x0000000605047291 */ /* 0x000fe2000f8e18ff */
[----:B------:R-:W-:-:S08]  /*3460*/  SHF.L.U32 R2, R12, 0x1f, RZ ;  /* 0x0000001f0c027819 */ /* 0x000fd000000006ff */
[----:B------:R-:W1:Y:S02]  /*3470*/  SYNCS.PHASECHK.TRANS64 P0, [UR4+0x100], R2 ;  /* 0x00010002ff0075a7 */ /* 0x000e640008001004 */
[----:B-1----:R-:W-:Y:S05]  /*3480*/  @P0 BRA `(.L_x_62) ;  /* 0x0000000000080947 */ /* 0x002fea0003800000 */
[----:B------:R-:W1:Y:S02]  /*3490*/  SYNCS.PHASECHK.TRANS64.TRYWAIT P0, [UR4+0x100], R2 ;  /* 0x00010002ff0075a7 */ /* 0x000e640008001104 */
[----:B-1----:R-:W-:Y:S05]  /*34a0*/  @!P0 BRA `(.L_x_63) ;  /* 0x0000004000688947 */ /* 0x002fea0003800000 */
.L_x_62:
[----:B------:R-:W-:-:S04]  /*34b0*/  UIADD3 UR7, UPT, UPT, UR5, 0x1, URZ ;  /* 0x0000000105077890 */ /* 0x000fc8000fffe0ff */
[----:B------:R-:W-:-:S04]  /*34c0*/  UISETP.NE.AND UP0, UPT, UR7, 0x2, UPT ;  /* 0x000000020700788c */ /* 0x000fc8000bf05270 */
[----:B------:R-:W-:Y:S02]  /*34d0*/  USEL UR8, URZ, 0x1, UP0 ;  /* 0x00000001ff087887 */ /* 0x000fe40008000000 */
[----:B------:R-:W-:-:S04]  /*34e0*/  USEL UR7, UR7, URZ, UP0 ;  /* 0x000000ff07077287 */ /* 0x000fc80008000000 */
[----:B------:R-:W-:Y:S01]  /*34f0*/  ULEA UR7, UR7, UR6, 0x3 ;  /* 0x0000000607077291 */ /* 0x000fe2000f8e18ff */
[----:B-1----:R-:W-:-:S04]  /*3500*/  LOP3.LUT R2, R12, UR8, RZ, 0x3c, !PT ;  /* 0x000000080c027c12 */ /* 0x002fc8000f8e3cff */
[----:B------:R-:W-:-:S04]  /*3510*/  SHF.L.U32 R0, R2, 0x1f, RZ ;  /* 0x0000001f02007819 */ /* 0x000fc800000006ff */
[----:B------:R-:W1:Y:S02]  /*3520*/  SYNCS.PHASECHK.TRANS64 P0, [UR7+0x100], R0 ;  /* 0x00010000ff0075a7 */ /* 0x000e640008001007 */
[----:B-1----:R-:W-:Y:S05]  /*3530*/  @P0 EXIT ;  /* 0x000000000000094d */ /* 0x002fea0003800000 */
[----:B------:R-:W-:Y:S02]  /*3540*/  SHF.L.U32 R2, R2, 0x1f, RZ ;  /* 0x0000001f02027819 */ /* 0x000fe400000006ff */
[----:B------:R-:W-:-:S07]  /*3550*/  MOV R0, UR7 ;  /* 0x0000000700007c02 */ /* 0x000fce0008000f00 */
.L_x_64:
[----:B-1----:R1:W2:Y:S02]  /*3560*/  SYNCS.PHASECHK.TRANS64.TRYWAIT P0, [R0+URZ+0x100], R2 ;  /* 0x00010002000075a7 */ /* 0x0022a400080011ff */
[----:B--2---:R-:W-:Y:S05]  /*3570*/  @!P0 NANOSLEEP.SYNCS 0x989680 ;  /* 0x009896800000895d */ /* 0x004fea0003900000 */
[----:B------:R-:W2:Y:S02]  /*3580*/  @!P0 SYNCS.PHASECHK.TRANS64 P0, [R0+URZ+0x100], R2 ;  /* 0x00010002000085a7 */ /* 0x000ea400080010ff */
[----:B--2---:R-:W-:Y:S05]  /*3590*/  @P0 EXIT ;  /* 0x000000000000094d */ /* 0x004fea0003800000 */
[----:B------:R-:W-:Y:S05]  /*35a0*/  BRA `(.L_x_64) ;  /* 0xfffffffc00ec7947 */ /* 0x000fea000383ffff */
.L_x_57:
[----:B------:R-:W-:Y:S05]  /*35b0*/  BRA.U UP4, `(.L_x_65) ;  /* 0x0000000d04d47547 */ /* 0x000fea000b800000 */
[----:B------:R-:W-:Y:S01]  /*35c0*/  UMOV UR4, 0x40 ;  /* 0x0000004000047882 */ /* 0x000fe20000000000 */
[----:B------:R-:W-:Y:S01]  /*35d0*/  NOP ;  /* 0x0000000000007918 */ /* 0x000fe20000000000 */
[----:B------:R-:W-:Y:S01]  /*35e0*/  ULEA UR5, UR48, UR4, 0x18 ;  /* 0x0000000430057291 */ /* 0x000fe2000f8ec0ff */
[----:B------:R-:W-:Y:S02]  /*35f0*/  UMOV UR6, 0x400 ;  /* 0x0000040000067882 */ /* 0x000fe40000000000 */
[----:B------:R-:W-:-:S06]  /*3600*/  ULEA UR6, UR48, UR6, 0x18 ;  /* 0x0000000630067291 */ /* 0x000fcc000f8ec0ff */
[----:B------:R-:W1:Y:S02]  /*3610*/  LDS.U8 R0, [UR5+0x1c] ;  /* 0x00001c05ff007984 */ /* 0x000e640008000000 */
[----:B-1----:R-:W-:-:S13]  /*3620*/  ISETP.NE.AND P0, PT, R0, RZ, PT ;  /* 0x000000ff0000720c */ /* 0x002fda0003f05270 */
[----:B------:R-:W-:Y:S05]  /*3630*/  @P0 BRA `(.L_x_66) ;  /* 0x0000000000580947 */ /* 0x000fea0003800000 */
[----:B------:R-:W-:-:S13]  /*3640*/  ELECT P0, URZ, PT ;  /* 0x0000000000ff782f */ /* 0x000fda0003800000 */
[----:B------:R-:W-:Y:S05]  /*3650*/  @!P0 BRA `(.L_x_67) ;  /* 0x0000000000608947 */ /* 0x000fea0003800000 */
[----:B------:R-:W-:Y:S01]  /*3660*/  UMOV UR4, 0x10 ;  /* 0x0000001000047882 */ /* 0x000fe20000000000 */
[----:B------:R-:W-:Y:S01]  /*3670*/  HFMA2 R0, -RZ, RZ, 0, 5.9604644775390625e-08 ;  /* 0x00000001ff007431 */ /* 0x000fe200000001ff */
[----:B------:R-:W-:-:S03]  /*3680*/  MOV R3, 0xffff ;  /* 0x0000ffff00037802 */ /* 0x000fc60000000f00 */
[----:B------:R-:W-:Y:S04]  /*3690*/  DEPBAR.LE SB1, 0x36 ;  /* 0x00009d800000791a */ /* 0x000fe80000000000 */
[----:B------:R-:W1:Y:S02]  /*36a0*/  UTCATOMSWS.FIND_AND_SET.ALIGN UP0, UR4, UR4 ;  /* 0x00000004000475e3 */ /* 0x000e640008000800 */
[----:B-1----:R-:W-:Y:S01]  /*36b0*/  MOV R4, UR4 ;  /* 0x0000000400047c02 */ /* 0x002fe20008000f00 */
[----:B------:R-:W-:Y:S06]  /*36c0*/  BRA.U UP0, `(.L_x_68) ;  /* 0x0000000100187547 */ /* 0x000fec000b800000 */
.L_x_69:
[----:B------:R-:W-:Y:S05]  /*36d0*/  NANOSLEEP 0x64 ;  /* 0x000000640000795d */ /* 0x000fea0003800000 */
[----:B------:R-:W-:-:S05]  /*36e0*/  UMOV UR4, 0x10 ;  /* 0x0000001000047882 */ /* 0x000fca0000000000 */
[----:B------:R-:W-:Y:S04]  /*36f0*/  DEPBAR.LE SB1, 0x36 ;  /* 0x00009d800000791a */ /* 0x000fe80000000000 */
[----:B------:R-:W1:Y:S02]  /*3700*/  UTCATOMSWS.FIND_AND_SET.ALIGN UP0, UR4, UR4 ;  /* 0x00000004000475e3 */ /* 0x000e640008000800 */
[----:B-1----:R-:W-:Y:S01]  /*3710*/  MOV R4, UR4 ;  /* 0x0000000400047c02 */ /* 0x002fe20008000f00 */
[----:B------:R-:W-:Y:S05]  /*3720*/  BRA.U !UP0, `(.L_x_69) ;  /* 0xfffffffd08e87547 */ /* 0x000fea000b83ffff */
.L_x_68:
[-C--:B------:R-:W-:Y:S02]  /*3730*/  SHF.L.U32 R3, R3, R4.reuse, RZ ;  /* 0x0000000403037219 */ /* 0x080fe400000006ff */
[----:B------:R-:W-:Y:S01]  /*3740*/  SHF.L.U32 R0, R0, R4, RZ ;  /* 0x0000000400007219 */ /* 0x000fe200000006ff */
[----:B------:R-:W-:Y:S02]  /*3750*/  IMAD.SHL.U32 R4, R4, 0x20, RZ ;  /* 0x0000002004047824 */ /* 0x000fe400078e00ff */
[----:B------:R1:W-:Y:S04]  /*3760*/  ATOMS.OR RZ, [UR5+0x14], R3 ;  /* 0x00001403ffff798c */ /* 0x0003e8000b000005 */
[----:B------:R1:W-:Y:S04]  /*3770*/  ATOMS.OR RZ, [UR5+0x18], R0 ;  /* 0x00001800ffff798c */ /* 0x0003e8000b000005 */
[----:B------:R1:W-:Y:S01]  /*3780*/  STS [UR6+0x1a0], R4 ;  /* 0x0001a004ff007988 */ /* 0x0003e20008000806 */
[----:B------:R-:W-:Y:S05]  /*3790*/  BRA `(.L_x_67) ;  /* 0x0000000000107947 */ /* 0x000fea0003800000 */
.L_x_66:
[----:B------:R-:W-:Y:S02]  /*37a0*/  MOV R0, 0xffffffff ;  /* 0xffffffff00007802 */ /* 0x000fe40000000f00 */
[----:B------:R-:W-:-:S03]  /*37b0*/  MOV R4, 0x37e0 ;  /* 0x000037e000047802 */ /* 0x000fc60000000f00 */
[----:B------:R1:W-:Y:S04]  /*37c0*/  STS [UR6+0x1a0], R0 ;  /* 0x0001a000ff007988 */ /* 0x0003e80008000806 */
[----:B-1---5:R-:W-:Y:S05]  /*37d0*/  CALL.REL.NOINC `($__internal_1_$__cuda_sm10x_tcgen05_guardrail_trap_phase_invalid_during_alloc) ;  /* 0x0000004000e87944 */ /* 0x022fea0003c00000 */
.L_x_67:
[----:B------:R-:W-:Y:S05]  /*37e0*/  WARPSYNC.ALL ;  /* 0x0000000000007948 */ /* 0x000fea0003800000 */
[----:B------:R-:W2:Y:S01]  /*37f0*/  S2UR UR4, SR_CgaCtaId ;  /* 0x00000000000479c3 */ /* 0x000ea20000008800 */
[----:B------:R-:W-:Y:S01]  /*3800*/  UMOV UR26, 0x400 ;  /* 0x00000400001a7882 */ /* 0x000fe20000000000 */
[----:B------:R-:W-:-:S06]  /*3810*/  NOP ;  /* 0x0000000000007918 */ /* 0x000fcc0000000000 */
[----:B------:R-:W-:Y:S06]  /*3820*/  BAR.ARV 0x6, 0xa0 ;  /* 0x0182800000007b1d */ /* 0x000fec0000002000 */
[----:B------:R-:W3:Y:S01]  /*3830*/  LDCU UR5, c[0x0][0x38c] ;  /* 0x00007180ff0577ac */ /* 0x000ee20008000800 */
[----:B------:R-:W-:Y:S01]  /*3840*/  LOP3.LUT R2, R2, 0xffff, RZ, 0xc0, !PT ;  /* 0x0000ffff02027812 */ /* 0x000fe200078ec0ff */
[----:B------:R-:W-:Y:S01]  /*3850*/  IMAD.MOV.U32 R11, RZ, RZ, 0x1 ;  /* 0x00000001ff0b7424 */ /* 0x000fe200078e00ff */
[----:B------:R-:W-:Y:S01]  /*3860*/  CS2R R8, SRZ ;  /* 0x0000000000087805 */ /* 0x000fe2000001ff00 */
[----:B------:R-:W4:Y:S01]  /*3870*/  LDCU UR7, c[0x0][0x38c] ;  /* 0x00007180ff0777ac */ /* 0x000f220008000800 */
[----:B------:R-:W-:Y:S01]  /*3880*/  R2UR UR27, R2 ;  /* 0x00000000021b72ca */ /* 0x000fe200000e0000 */
[----:B------:R-:W-:Y:S01]  /*3890*/  IMAD.MOV.U32 R10, RZ, RZ, RZ ;  /* 0x000000ffff0a7224 */ /* 0x000fe200078e00ff */
[----:B------:R-:W-:Y:S01]  /*38a0*/  UMOV UR30, URZ ;  /* 0x000000ff001e7c82 */ /* 0x000fe20008000000 */
[----:B------:R-:W-:Y:S01]  /*38b0*/  UMOV UR24, URZ ;  /* 0x000000ff00187c82 */ /* 0x000fe20008000000 */
[----:B--2---:R-:W-:Y:S01]  /*38c0*/  ULEA UR26, UR4, UR26, 0x18 ;  /* 0x0000001a041a7291 */ /* 0x004fe2000f8ec0ff */
[----:B------:R-:W-:Y:S01]  /*38d0*/  UMOV UR38, 0x0 ;  /* 0x0000000000267882 */ /* 0x000fe20000000000 */
[----:B------:R-:W-:-:S02]  /*38e0*/  UMOV UR39, 0x4100010 ;  /* 0x0410001000277882 */ /* 0x000fc40000000000 */
[----:B------:R-:W-:Y:S02]  /*38f0*/  UIADD3 UR4, UPT, UPT, UR26, 0x2400, URZ ;  /* 0x000024001a047890 */ /* 0x000fe4000fffe0ff */
[----:B------:R-:W-:Y:S02]  /*3900*/  UIADD3 UR6, UPT, UPT, UR26, 0x1c400, URZ ;  /* 0x0001c4001a067890 */ /* 0x000fe4000fffe0ff */
[----:B---3--:R-:W-:Y:S01]  /*3910*/  UIADD3 UR5, UPT, UPT, UR5, 0x7f, URZ ;  /* 0x0000007f05057890 */ /* 0x008fe2000fffe0ff */
[----:B-1----:R-:W1:Y:S01]  /*3920*/  LDS R0, [UR26+0x1a0] ;  /* 0x0001a01aff007984 */ /* 0x002e620008000800 */
[----:B------:R-:W-:Y:S01]  /*3930*/  UMOV UR36, 0x0 ;  /* 0x0000000000247882 */ /* 0x000fe20000000000 */
[----:B------:R-:W-:Y:S01]  /*3940*/  UMOV UR37, 0x4100010 ;  /* 0x0410001000257882 */ /* 0x000fe20000000000 */
[----:B------:R-:W-:Y:S02]  /*3950*/  USHF.R.S32.HI UR40, URZ, 0x1f, UR5 ;  /* 0x0000001fff287899 */ /* 0x000fe40008011405 */
[----:B----4-:R-:W-:-:S02]  /*3960*/  UISETP.GE.AND UP4, UPT, UR7, 0x1, UPT ;  /* 0x000000010700788c */ /* 0x010fc4000bf86270 */
[----:B------:R-:W-:Y:S02]  /*3970*/  ULEA.HI UR40, UR40, UR5, URZ, 0x7 ;  /* 0x0000000528287291 */ /* 0x000fe4000f8f38ff */
[----:B------:R-:W-:Y:S02]  /*3980*/  USHF.R.U32.HI UR5, URZ, 0x4, UR4 ;  /* 0x00000004ff057899 */ /* 0x000fe40008011604 */
[----:B------:R-:W-:Y:S02]  /*3990*/  USHF.R.S32.HI UR40, URZ, 0x7, UR40 ;  /* 0x00000007ff287899 */ /* 0x000fe40008011428 */
[----:B------:R-:W-:Y:S02]  /*39a0*/  USHF.R.U32.HI UR4, URZ, 0x4, UR6 ;  /* 0x00000004ff047899 */ /* 0x000fe40008011606 */
[----:B------:R-:W-:Y:S02]  /*39b0*/  UISETP.LT.AND UP0, UPT, UR40, 0x1, UPT ;  /* 0x000000012800788c */ /* 0x000fe4000bf01270 */
[----:B------:R-:W-:-:S02]  /*39c0*/  ULOP3.LUT UR5, UR5, 0x3fff, URZ, 0xc0, !UPT ;  /* 0x00003fff05057892 */ /* 0x000fc4000f8ec0ff */
[----:B------:R-:W-:Y:S02]  /*39d0*/  ULOP3.LUT UR4, UR4, 0x3fff, URZ, 0xc0, !UPT ;  /* 0x00003fff04047892 */ /* 0x000fe4000f8ec0ff */
[----:B------:R-:W-:Y:S02]  /*39e0*/  USEL UR41, UR40, 0x1, !UP0 ;  /* 0x0000000128297887 */ /* 0x000fe4000c000000 */
[----:B------:R-:W-:Y:S02]  /*39f0*/  ULOP3.LUT UR28, UR5, 0x10000, URZ, 0xfc, !UPT ;  /* 0x00010000051c7892 */ /* 0x000fe4000f8efcff */
[----:B------:R-:W-:Y:S02]  /*3a00*/  ULOP3.LUT UR29, UR4, 0x10000, URZ, 0xfc, !UPT ;  /* 0x00010000041d7892 */ /* 0x000fe4000f8efcff */
[----:B------:R-:W-:Y:S01]  /*3a10*/  UIADD3 UR41, UPT, UPT, -UR41, URZ, URZ ;  /* 0x000000ff29297290 */ /* 0x000fe2000fffe1ff */
[----:B------:R-:W-:Y:S01]  /*3a20*/  UMOV UR34, 0x0 ;  /* 0x0000000000227882 */ /* 0x000fe20000000000 */
[----:B------:R-:W-:Y:S01]  /*3a30*/  UMOV UR35, 0x4100010 ;  /* 0x0410001000237882 */ /* 0x000fe20000000000 */
[----:B------:R-:W-:Y:S01]  /*3a40*/  UMOV UR32, 0x0 ;  /* 0x0000000000207882 */ /* 0x000fe20000000000 */
[----:B------:R-:W-:Y:S01]  /*3a50*/  UMOV UR33, 0x4100010 ;  /* 0x0410001000217882 */ /* 0x000fe20000000000 */
[----:B-1----:R-:W-:-:S15]  /*3a60*/  R2UR UR42, R0 ;  /* 0x00000000002a72ca */ /* 0x002fde00000e0000 */
.L_x_76:
[----:B------:R-:W-:Y:S02]  /*3a70*/  LEA R0, R10, UR26, 0x3 ;  /* 0x0000001a0a007c11 */ /* 0x000fe4000f8e18ff */
[----:B------:R-:W-:Y:S02]  /*3a80*/  SHF.L.U32 R2, R9, 0x1f, RZ ;  /* 0x0000001f09027819 */ /* 0x000fe400000006ff */
[----:B------:R-:W-:Y:S01]  /*3a90*/  PLOP3.LUT P0, PT, PT, PT, UP4, 0x80, 0x8 ;  /* 0x000000000008781c */ /* 0x000fe20003f0f048 */
[----:B------:R-:W-:Y:S01]  /*3aa0*/  VIADD R3, R0, 0x100 ;  /* 0x0000010000037836 */ /* 0x000fe20000000000 */
[----:B-1----:R-:W1:Y:S02]  /*3ab0*/  SYNCS.PHASECHK.TRANS64.TRYWAIT P1, [R0+URZ+0xf0], R2 ;  /* 0x0000f002000075a7 */ /* 0x002e6400080211ff */
[----:B-1-3--:R-:W-:Y:S09]  /*3ac0*/  @!P1 BRA `(.L_x_70) ;  /* 0x0000003800f89947 */ /* 0x00aff20003800000 */
.L_x_145:
[----:B------:R-:W-:Y:S01]  /*3ad0*/  LEA R4, R10, UR26, 0x4 ;  /* 0x0000001a0a047c11 */ /* 0x000fe2000f8e20ff */
[----:B------:R-:W-:Y:S01]  /*3ae0*/  @UP4 ULEA UR4, UR24, UR26, 0x3 ;  /* 0x0000001a18044291 */ /* 0x000fe2000f8e18ff */
[----:B------:R-:W-:Y:S01]  /*3af0*/  PLOP3.LUT P2, PT, PT, PT, PT, 0x80, 0x8 ;  /* 0x000000000008781c */ /* 0x000fe20003f4f070 */
[----:B------:R-:W-:Y:S01]  /*3b00*/  ULEA UR31, UR30, UR26, 0x3 ;  /* 0x0000001a1e1f7291 */ /* 0x000fe2000f8e18ff */
[----:B------:R-:W-:Y:S02]  /*3b10*/  PRMT R3, RZ, 0x654, R3 ;  /* 0x00000654ff037816 */ /* 0x000fe40000000003 */
[----:B------:R-:W2:Y:S01]  /*3b20*/  LDS.128 R4, [R4+0x180] ;  /* 0x0001800004047984 */ /* 0x000ea20000000c00 */
[----:B-1----:R-:W-:Y:S02]  /*3b30*/  @P0 SHF.L.U32 R2, R8, 0x1f, RZ ;  /* 0x0000001f08020819 */ /* 0x002fe400000006ff */
[----:B------:R-:W-:Y:S01]  /*3b40*/  SHF.L.U32 R0, R11, 0x1f, RZ ;  /* 0x0000001f0b007819 */ /* 0x000fe200000006ff */
[----:B------:R-:W-:Y:S01]  /*3b50*/  @!PT LDS RZ, [RZ] ;  /* 0x00000000fffff984 */ /* 0x000fe20000000800 */
[----:B------:R-:W-:Y:S01]  /*3b60*/  @!PT LDS RZ, [RZ] ;  /* 0x00000000fffff984 */ /* 0x000fe20000000800 */
[----:B------:R-:W-:Y:S01]  /*3b70*/  @!PT LDS RZ, [RZ] ;  /* 0x00000000fffff984 */ /* 0x000fe20000000800 */
[----:B------:R-:W-:Y:S01]  /*3b80*/  @!PT LDS RZ, [RZ] ;  /* 0x00000000fffff984 */ /* 0x000fe20000000800 */
[----:B------:R1:W-:Y:S06]  /*3b90*/  MEMBAR.ALL.CTA ;  /* 0x0000000000007992 */ /* 0x0003ec0000008000 */
[----:B-1----:R-:W1:Y:S02]  /*3ba0*/  FENCE.VIEW.ASYNC.S ;  /* 0x00000000000073c6 */ /* 0x002e640000000000 */
[----:B-1----:R1:W-:Y:S01]  /*3bb0*/  SYNCS.ARRIVE.TRANS64.RED.A1T0 RZ, [R3+URZ], RZ ;  /* 0x000000ff03ff79a7 */ /* 0x0023e200081004ff */
[----:B------:R1:W3:Y:S01]  /*3bc0*/  @P0 SYNCS.PHASECHK.TRANS64.TRYWAIT P2, [UR4], R2 ;  /* 0x00000002ff0005a7 */ /* 0x0002e20008041104 */
[----:B------:R-:W-:Y:S01]  /*3bd0*/  ULEA.HI UR4, UR30, UR30, URZ, 0x1 ;  /* 0x0000001e1e047291 */ /* 0x000fe2000f8f08ff */
[----:B--2---:R-:W-:-:S03]  /*3be0*/  LOP3.LUT P1, RZ, R6, 0x1, RZ, 0xc0, !PT ;  /* 0x0000000106ff7812 */ /* 0x004fc6000782c0ff */
[----:B------:R-:W-:Y:S02]  /*3bf0*/  USHF.L.U32 UR11, UR4, 0x5, URZ ;  /* 0x00000005040b7899 */ /* 0x000fe400080006ff */
[----:B------:R-:W-:Y:S02]  /*3c00*/  ULOP3.LUT UR4, UR4, 0xffe, URZ, 0xc0, !UPT ;  /* 0x00000ffe04047892 */ /* 0x000fe4000f8ec0ff */
[----:B------:R-:W-:Y:S02]  /*3c10*/  ULOP3.LUT UR11, UR11, 0xffffffc0, URZ, 0xc0, !UPT ;  /* 0xffffffc00b0b7892 */ /* 0x000fe4000f8ec0ff */
[----:B------:R-:W-:Y:S02]  /*3c20*/  UIADD3 UR4, UPT, UPT, -UR4, UR30, URZ ;  /* 0x0000001e04047290 */ /* 0x000fe4000fffe1ff */
[----:B------:R-:W-:Y:S01]  /*3c30*/  UIADD3 UR11, UPT, UPT, UR42, UR11, URZ ;  /* 0x0000000b2a0b7290 */ /* 0x000fe2000fffe0ff */
[----:B------:R-:W2:Y:S03]  /*3c40*/  SYNCS.PHASECHK.TRANS64.TRYWAIT P0, [UR31+0x130], R0 ;  /* 0x00013000ff0075a7 */ /* 0x000ea6000800111f */
[----:B------:R-:W-:Y:S01]  /*3c50*/  ULEA UR11, UR4, UR11, 0x14 ;  /* 0x0000000b040b7291 */ /* 0x000fe2000f8ea0ff */
[----:B-123--:R-:W-:Y:S11]  /*3c60*/  @!P0 BRA `(.L_x_71) ;  /* 0x0000003800a48947 */ /* 0x00eff60003800000 */
.L_x_147:
[----:B------:R-:W-:Y:S01]  /*3c70*/  IADD3 R10, PT, PT, R10, 0x1, RZ ;  /* 0x000000010a0a7810 */ /* 0x000fe20007ffe0ff */
[----:B------:R-:W-:Y:S06]  /*3c80*/  BRA.U !UP4, `(.L_x_72) ;  /* 0x000000010cc07547 */ /* 0x000fec000b800000 */
[----:B------:R-:W-:Y:S01]  /*3c90*/  UPLOP3.LUT UP2, UPT, UPT, UPT, UPT, 0x40, 0x4 ;  /* 0x000000000004789c */ /* 0x000fe20003f4e870 */
[----:B------:R-:W-:Y:S01]  /*3ca0*/  UMOV UR23, UR41 ;  /* 0x0000002900177c82 */ /* 0x000fe20008000000 */
[----:B------:R-:W-:Y:S01]  /*3cb0*/  UMOV UR22, UR40 ;  /* 0x0000002800167c82 */ /* 0x000fe20008000000 */
[----:B------:R-:W-:-:S08]  /*3cc0*/  UMOV UR10, UR24 ;  /* 0x00000018000a7c82 */ /* 0x000fd00008000000 */
.L_x_75:
[----:B------:R-:W-:Y:S02]  /*3cd0*/  UIADD3 UR23, UPT, UPT, UR23, 0x1, URZ ;  /* 0x0000000117177890 */ /* 0x000fe4000fffe0ff */
[----:B--2---:R-:W-:Y:S02]  /*3ce0*/  ULEA UR5, UR10, UR26, 0x3 ;  /* 0x0000001a0a057291 */ /* 0x004fe4000f8e18ff */
[----:B------:R-:W-:Y:S01]  /*3cf0*/  UISETP.NE.AND UP3, UPT, UR23, URZ, UPT ;  /* 0x000000ff1700728c */ /* 0x000fe2000bf65270 */
[----:B---3--:R-:W-:Y:S10]  /*3d00*/  @P2 BRA `(.L_x_73) ;  /* 0x00000000000c2947 */ /* 0x008ff40003800000 */
[----:B-1----:R-:W-:Y:S04]  /*3d10*/  SHF.L.U32 R2, R8, 0x1f, RZ ;  /* 0x0000001f08027819 */ /* 0x002fe800000006ff */
[----:B------:R-:W1:Y:S02]  /*3d20*/  SYNCS.PHASECHK.TRANS64.TRYWAIT P0, [UR5], R2 ;  /* 0x00000002ff0075a7 */ /* 0x000e640008001105 */
[----:B-1----:R-:W-:Y:S05]  /*3d30*/  @!P0 BRA `(.L_x_74) ;  /* 0x0000003800888947 */ /* 0x002fea0003800000 */
.L_x_73:
[----:B------:R-:W-:Y:S01]  /*3d40*/  UISETP.NE.AND UP0, UPT, UR22, 0x1, UPT ;  /* 0x000000011600788c */ /* 0x000fe2000bf05270 */
[----:B------:R-:W-:Y:S01]  /*3d50*/  PLOP3.LUT P2, PT, PT, PT, PT, 0x80, 0x8 ;  /* 0x000000000008781c */ /* 0x000fe20003f4f070 */
[----:B------:R-:W-:Y:S02]  /*3d60*/  UIADD3 UR4, UPT, UPT, UR10, 0x1, URZ ;  /* 0x000000010a047890 */ /* 0x000fe4000fffe0ff */
[----:B------:R-:W-:Y:S02]  /*3d70*/  UIADD3 UR25, UPT, UPT, UR5, 0x68, URZ ;  /* 0x0000006805197890 */ /* 0x000fe4000fffe0ff */
[----:B------:R-:W-:Y:S01]  /*3d80*/  UISETP.NE.AND UP1, UPT, UR4, 0xd, UPT ;  /* 0x0000000d0400788c */ /* 0x000fe2000bf25270 */
[----:B------:R-:W-:Y:S01]  /*3d90*/  PLOP3.LUT P0, PT, PT, PT, UP0, 0x80, 0x8 ;  /* 0x000000000008781c */ /* 0x000fe20003f0f008 */
[----:B------:R-:W-:Y:S02]  /*3da0*/  UIADD3 UR22, UPT, UPT, UR22, -0x1, URZ ;  /* 0xffffffff16167890 */ /* 0x000fe4000fffe0ff */
[----:B------:R-:W-:Y:S02]  /*3db0*/  USEL UR6, URZ, 0x1, UP1 ;  /* 0x00000001ff067887 */ /* 0x000fe40008800000 */
[----:B------:R-:W-:Y:S01]  /*3dc0*/  USEL UR24, UR4, URZ, UP1 ;  /* 0x000000ff04187287 */ /* 0x000fe20008800000 */
[----:B------:R-:W-:Y:S01]  /*3dd0*/  UMOV UR7, 0x40004040 ;  /* 0x4000404000077882 */ /* 0x000fe20000000000 */
[----:B------:R-:W-:Y:S02]  /*3de0*/  UMOV UR5, 0x40004040 ;  /* 0x4000404000057882 */ /* 0x000fe40000000000 */
[----:B------:R-:W-:Y:S01]  /*3df0*/  @UP0 ULEA UR4, UR24, UR26, 0x3 ;  /* 0x0000001a18040291 */ /* 0x000fe2000f8e18ff */
[----:B------:R-:W-:Y:S01]  /*3e00*/  LOP3.LUT R8, R8, UR6, RZ, 0x3c, !PT ;  /* 0x0000000608087c12 */ /* 0x000fe2000f8e3cff */
[----:B------:R-:W-:Y:S01]  /*3e10*/  ULEA UR6, UR10, UR29, 0x9 ;  /* 0x0000001d0a067291 */ /* 0x000fe2000f8e48ff */
[----:B------:R-:W-:Y:S02]  /*3e20*/  UMOV UR21, 0x40004040 ;  /* 0x4000404000157882 */ /* 0x000fe40000000000 */
[----:B-1----:R-:W-:Y:S01]  /*3e30*/  @P0 SHF.L.U32 R0, R8, 0x1f, RZ ;  /* 0x0000001f08000819 */ /* 0x002fe200000006ff */
[----:B------:R-:W-:Y:S02]  /*3e40*/  UIADD3 UR20, UPT, UPT, UR6, 0x2, URZ ;  /* 0x0000000206147890 */ /* 0x000fe4000fffe0ff */
[----:B------:R-:W-:Y:S01]  /*3e50*/  UIADD3 UR16, UPT, UPT, UR6, 0x4, URZ ;  /* 0x0000000406107890 */ /* 0x000fe2000fffe0ff */
[----:B------:R2:W3:Y:S01]  /*3e60*/  @P0 SYNCS.PHASECHK.TRANS64.TRYWAIT P2, [UR4], R0 ;  /* 0x00000000ff0005a7 */ /* 0x0004e20008041104 */
[----:B------:R-:W-:Y:S02]  /*3e70*/  ULEA UR4, UR10, UR28, 0x9 ;  /* 0x0000001c0a047291 */ /* 0x000fe4000f8e48ff */
[----:B------:R-:W-:Y:S02]  /*3e80*/  UIADD3 UR12, UPT, UPT, UR6, 0x6, URZ ;  /* 0x00000006060c7890 */ /* 0x000fe4000fffe0ff */
[----:B------:R-:W-:Y:S02]  /*3e90*/  UIADD3 UR18, UPT, UPT, UR4, 0x2, URZ ;  /* 0x0000000204127890 */ /* 0x000fe4000fffe0ff */
[----:B------:R-:W-:Y:S02]  /*3ea0*/  UIADD3 UR14, UPT, UPT, UR4, 0x4, URZ ;  /* 0x00000004040e7890 */ /* 0x000fe4000fffe0ff */
[----:B------:R-:W-:Y:S01]  /*3eb0*/  UIADD3 UR8, UPT, UPT, UR4, 0x6, URZ ;  /* 0x0000000604087890 */ /* 0x000fe2000fffe0ff */
[----:B------:R2:W-:Y:S01]  /*3ec0*/  UTCQMMA gdesc[UR4], gdesc[UR6], tmem[UR11], tmem[UR38], idesc[UR39], UP2 ;  /* 0x00ff2606040075ea */ /* 0x0005e2000900030b */
[----:B------:R-:W-:Y:S01]  /*3ed0*/  UPLOP3.LUT UP2, UPT, UPT, UPT, UPT, 0x80, 0x8 ;  /* 0x000000000008789c */ /* 0x000fe20003f4f070 */
[----:B------:R-:W-:Y:S01]  /*3ee0*/  UMOV UR19, 0x40004040 ;  /* 0x4000404000137882 */ /* 0x000fe20000000000 */
[----:B------:R-:W-:Y:S01]  /*3ef0*/  UMOV UR17, 0x40004040 ;  /* 0x4000404000117882 */ /* 0x000fe20000000000 */
[----:B------:R2:W-:Y:S01]  /*3f00*/  UTCQMMA gdesc[UR18], gdesc[UR20], tmem[UR11], tmem[UR36], idesc[UR37], UPT ;  /* 0x00ff2414120075ea */ /* 0x0005e2000b80030b */
[----:B------:R-:W-:Y:S01]  /*3f10*/  UMOV UR15, 0x40004040 ;  /* 0x40004040000f7882 */ /* 0x000fe20000000000 */
[----:B------:R-:W-:Y:S01]  /*3f20*/  UMOV UR13, 0x40004040 ;  /* 0x40004040000d7882 */ /* 0x000fe20000000000 */
[----:B------:R-:W-:Y:S01]  /*3f30*/  UMOV UR9, 0x40004040 ;  /* 0x4000404000097882 */ /* 0x000fe20000000000 */
[----:B------:R2:W-:Y:S01]  /*3f40*/  UTCQMMA gdesc[UR14], gdesc[UR16], tmem[UR11], tmem[UR34], idesc[UR35], UPT ;  /* 0x00ff22100e0075ea */ /* 0x0005e2000b80030b */
[----:B------:R2:W-:Y:S01]  /*3f50*/  UTCQMMA gdesc[UR8], gdesc[UR12], tmem[UR11], tmem[UR32], idesc[UR33], UPT ;  /* 0x00ff200c080075ea */ /* 0x0005e2000b80030b */
[----:B------:R2:W-:Y:S01]  /*3f60*/  UTCBAR.MULTICAST [UR25], URZ, UR27 ;  /* 0x000000ff190073e9 */ /* 0x0005e2000800081b */
[----:B------:R-:W-:Y:S01]  /*3f70*/  UMOV UR10, UR24 ;  /* 0x00000018000a7c82 */ /* 0x000fe20008000000 */
[----:B------:R-:W-:Y:S05]  /*3f80*/  BRA.U UP3, `(.L_x_75) ;  /* 0xfffffffd03507547 */ /* 0x000fea000b83ffff */
.L_x_72:
[----:B--2---:R-:W-:Y:S01]  /*3f90*/  UIADD3 UR4, UPT, UPT, UR30, 0x1, URZ ;  /* 0x000000011e047890 */ /* 0x004fe2000fffe0ff */
[C---:B------:R-:W-:Y:S01]  /*3fa0*/  ISETP.NE.AND P0, PT, R10.reuse, 0x2, PT ;  /* 0x000000020a00780c */ /* 0x040fe20003f05270 */
[----:B------:R-:W-:Y:S02]  /*3fb0*/  UIADD3 UR5, UPT, UPT, UR31, 0x110, URZ ;  /* 0x000001101f057890 */ /* 0x000fe4000fffe0ff */
[----:B------:R-:W-:Y:S01]  /*3fc0*/  UISETP.NE.AND UP0, UPT, UR4, 0x4, UPT ;  /* 0x000000040400788c */ /* 0x000fe2000bf05270 */
[----:B-1----:R-:W-:Y:S02]  /*3fd0*/  SEL R0, RZ, 0x1, P0 ;  /* 0x00000001ff007807 */ /* 0x002fe40000000000 */
[----:B------:R-:W-:Y:S01]  /*3fe0*/  SEL R10, R10, RZ, P0 ;  /* 0x000000ff0a0a7207 */ /* 0x000fe20000000000 */
[----:B------:R-:W-:Y:S01]  /*3ff0*/  USEL UR6, URZ, 0x1, UP0 ;  /* 0x00000001ff067887 */ /* 0x000fe20008000000 */
[----:B------:R-:W-:Y:S01]  /*4000*/  LOP3.LUT R9, R9, R0, RZ, 0x3c, !PT ;  /* 0x0000000009097212 */ /* 0x000fe200078e3cff */
[----:B------:R-:W-:Y:S01]  /*4010*/  USEL UR30, UR4, URZ, UP0 ;  /* 0x000000ff041e7287 */ /* 0x000fe20008000000 */
[----:B------:R1:W-:Y:S03]  /*4020*/  UTCBAR [UR5], URZ ;  /* 0x000000ff050073e9 */ /* 0x0003e600080000ff */
[----:B------:R-:W-:Y:S01]  /*4030*/  LOP3.LUT R11, R11, UR6, RZ, 0x3c, !PT ;  /* 0x000000060b0b7c12 */ /* 0x000fe2000f8e3cff */
[----:B------:R-:W-:Y:S07]  /*4040*/  @P1 BRA `(.L_x_76) ;  /* 0xfffffff800881947 */ /* 0x000fee000383ffff */
[----:B------:R-:W2:Y:S01]  /*4050*/  S2UR UR8, SR_CgaCtaId ;  /* 0x00000000000879c3 */ /* 0x000ea20000008800 */
[----:B------:R-:W-:Y:S01]  /*4060*/  ELECT P0, URZ, PT ;  /* 0x0000000000ff782f */ /* 0x000fe20003800000 */
[----:B------:R-:W-:Y:S01]  /*4070*/  IMAD.MOV.U32 R0, RZ, RZ, 0x1 ;  /* 0x00000001ff007424 */ /* 0x000fe200078e00ff */
[----:B------:R-:W-:Y:S01]  /*4080*/  UIADD3 UR26, UPT, UPT, UR26, 0x130, URZ ;  /* 0x000001301a1a7890 */ /* 0x000fe2000fffe0ff */
[----:B------:R-:W-:Y:S01]  /*4090*/  SHF.L.U32 R2, R11, 0x1f, RZ ;  /* 0x0000001f0b027819 */ /* 0x000fe200000006ff */
[----:B------:R-:W-:-:S03]  /*40a0*/  UMOV UR4, 0x40 ;  /* 0x0000004000047882 */ /* 0x000fc60000000000 */
[----:B------:R-:W-:Y:S01]  /*40b0*/  UVIRTCOUNT.DEALLOC.SMPOOL 0x80 ;  /* 0x000000800000784c */ /* 0x000fe20000000000 */
[----:B--2---:R-:W-:Y:S02]  /*40c0*/  ULEA UR8, UR8, UR4, 0x18 ;  /* 0x0000000408087291 */ /* 0x004fe4000f8ec0ff */
[----:B------:R-:W-:-:S07]  /*40d0*/  ULEA UR4, UR30, UR26, 0x3 ;  /* 0x0000001a1e047291 */ /* 0x000fce000f8e18ff */
[----:B------:R2:W-:Y:S02]  /*40e0*/  @P0 STS.U8 [UR8+0x1c], R0 ;  /* 0x00001c00ff000988 */ /* 0x0005e40008000008 */
[----:B------:R-:W4:Y:S02]  /*40f0*/  SYNCS.PHASECHK.TRANS64.TRYWAIT P0, [UR4], R2 ;  /* 0x00000002ff0075a7 */ /* 0x000f240008001104 */
[----:B--2-4-:R-:W-:Y:S05]  /*4100*/  @!P0 BRA `(.L_x_77) ;  /* 0x0000003400ac8947 */ /* 0x014fea0003800000 */
.L_x_150:
[----:B------:R-:W-:-:S04]  /*4110*/  UIADD3 UR4, UPT, UPT, UR30, 0x1, URZ ;  /* 0x000000011e047890 */ /* 0x000fc8000fffe0ff */
[----:B------:R-:W-:-:S04]  /*4120*/  UISETP.NE.AND UP0, UPT, UR4, 0x4, UPT ;  /* 0x000000040400788c */ /* 0x000fc8000bf05270 */
[----:B------:R-:W-:Y:S02]  /*4130*/  USEL UR6, URZ, 0x1, UP0 ;  /* 0x00000001ff067887 */ /* 0x000fe40008000000 */
[----:B------:R-:W-:-:S04]  /*4140*/  USEL UR4, UR4, URZ, UP0 ;  /* 0x000000ff04047287 */ /* 0x000fc80008000000 */
[----:B-1----:R-:W-:Y:S01]  /*4150*/  ULEA UR5, UR4, UR26, 0x3 ;  /* 0x0000001a04057291 */ /* 0x002fe2000f8e18ff */
[----:B--2---:R-:W-:-:S04]  /*4160*/  LOP3.LUT R2, R11, UR6, RZ, 0x3c, !PT ;  /* 0x000000060b027c12 */ /* 0x004fc8000f8e3cff */
[----:B------:R-:W-:-:S04]  /*4170*/  SHF.L.U32 R3, R2, 0x1f, RZ ;  /* 0x0000001f02037819 */ /* 0x000fc800000006ff */
[----:B------:R-:W1:Y:S02]  /*4180*/  SYNCS.PHASECHK.TRANS64.TRYWAIT P0, [UR5], R3 ;  /* 0x00000003ff0075a7 */ /* 0x000e640008001105 */
[----:B-1----:R-:W-:Y:S05]  /*4190*/  @!P0 BRA `(.L_x_78) ;  /* 0x0000003400a08947 */ /* 0x002fea0003800000 */
.L_x_152:
        /* <DEDUP_REMOVED lines=9> */
.L_x_154:
[----:B------:R-:W-:-:S04]  /*4230*/  UIADD3 UR4, UPT, UPT, UR4, 0x1, URZ ;  /* 0x0000000104047890 */ /* 0x000fc8000fffe0ff */
[----:B------:R-:W-:-:S04]  /*4240*/  UISETP.NE.AND UP0, UPT, UR4, 0x4, UPT ;  /* 0x000000040400788c */ /* 0x000fc8000bf05270 */
[----:B------:R-:W-:Y:S02]  /*4250*/  USEL UR5, URZ, 0x1, UP0 ;  /* 0x00000001ff057887 */ /* 0x000fe40008000000 */
[----:B------:R-:W-:-:S04]  /*4260*/  USEL UR4, UR4, URZ, UP0 ;  /* 0x000000ff04047287 */ /* 0x000fc80008000000 */
[----:B------:R-:W-:Y:S01]  /*4270*/  ULEA UR4, UR4, UR26, 0x3 ;  /* 0x0000001a04047291 */ /* 0x000fe2000f8e18ff */
[----:B------:R-:W-:-:S04]  /*4280*/  LOP3.LUT R2, R2, UR5, RZ, 0x3c, !PT ;  /* 0x0000000502027c12 */ /* 0x000fc8000f8e3cff */
[----:B------:R-:W-:-:S04]  /*4290*/  SHF.L.U32 R2, R2, 0x1f, RZ ;  /* 0x0000001f02027819 */ /* 0x000fc800000006ff */
[----:B------:R-:W2:Y:S02]  /*42a0*/  SYNCS.PHASECHK.TRANS64.TRYWAIT P0, [UR4], R2 ;  /* 0x00000002ff0075a7 */ /* 0x000ea40008001104 */
[----:B--2---:R-:W-:Y:S05]  /*42b0*/  @!P0 BRA `(.L_x_80) ;  /* 0x0000003400888947 */ /* 0x004fea0003800000 */
.L_x_156:
[----:B------:R-:W-:Y:S01]  /*42c0*/  NOP ;  /* 0x0000000000007918 */ /* 0x000fe20000000000 */
[----:B-1----:R-:W1:Y:S01]  /*42d0*/  LDS R0, [UR8+0x14] ;  /* 0x00001408ff007984 */ /* 0x002e620008000800 */
[----:B------:R-:W-:Y:S01]  /*42e0*/  ULOP3.LUT UR4, UR42, 0xffff, URZ, 0xc0, !UPT ;  /* 0x0000ffff2a047892 */ /* 0x000fe2000f8ec0ff */
[----:B------:R-:W-:Y:S01]  /*42f0*/  UMOV UR5, 0xffff ;  /* 0x0000ffff00057882 */ /* 0x000fe20000000000 */
[----:B------:R-:W-:Y:S02]  /*4300*/  UMOV UR6, 0x1 ;  /* 0x0000000100067882 */ /* 0x000fe40000000000 */
[----:B------:R-:W-:-:S04]  /*4310*/  USHF.R.U32.HI UR4, URZ, 0x5, UR4 ;  /* 0x00000005ff047899 */ /* 0x000fc80008011604 */
[----:B------:R-:W-:Y:S02]  /*4320*/  USHF.L.U32 UR5, UR5, UR4, URZ ;  /* 0x0000000405057299 */ /* 0x000fe400080006ff */
[----:B------:R-:W-:-:S04]  /*4330*/  USHF.L.U32 UR4, UR6, UR4, URZ ;  /* 0x0000000406047299 */ /* 0x000fc800080006ff */
[----:B-1----:R-:W-:-:S04]  /*4340*/  LOP3.LUT R0, R0, UR5, RZ, 0xc0, !PT ;  /* 0x0000000500007c12 */ /* 0x002fc8000f8ec0ff */
[----:B------:R-:W-:-:S13]  /*4350*/  ISETP.NE.AND P0, PT, R0, UR5, PT ;  /* 0x0000000500007c0c */ /* 0x000fda000bf05270 */
[----:B------:R-:W-:Y:S05]  /*4360*/  @P0 BRA `(.L_x_81) ;  /* 0x0000000000580947 */ /* 0x000fea0003800000 */
[----:B------:R-:W1:Y:S02]  /*4370*/  LDS R0, [UR8+0x18] ;  /* 0x00001808ff007984 */ /* 0x000e640008000800 */
[----:B-1----:R-:W-:-:S04]  /*4380*/  LOP3.LUT R0, R0, UR4, RZ, 0xc0, !PT ;  /* 0x0000000400007c12 */ /* 0x002fc8000f8ec0ff */
[----:B------:R-:W-:-:S13]  /*4390*/  ISETP.NE.AND P0, PT, R0, UR4, PT ;  /* 0x0000000400007c0c */ /* 0x000fda000bf05270 */
[----:B------:R-:W-:Y:S05]  /*43a0*/  @P0 BRA `(.L_x_82) ;  /* 0x00000000003c0947 */ /* 0x000fea0003800000 */
[----:B------:R-:W1:Y:S01]  /*43b0*/  S2R R2, SR_LANEID ;  /* 0x0000000000027919 */ /* 0x000e620000000000 */
[----:B------:R-:W-:-:S06]  /*43c0*/  ULOP3.LUT UR5, URZ, UR5, URZ, 0x33, !UPT ;  /* 0x00000005ff057292 */ /* 0x000fcc000f8e33ff */
[----:B------:R-:W-:-:S04]  /*43d0*/  IMAD.U32 R0, RZ, RZ, UR5 ;  /* 0x00000005ff007e24 */ /* 0x000fc8000f8e00ff */
[----:B------:R2:W4:Y:S02]  /*43e0*/  REDUX UR7, R0 ;  /* 0x00000000000773c4 */ /* 0x0005240000000000 */
[----:B------:R1:W-:Y:S01]  /*43f0*/  UTCATOMSWS.AND URZ, UR5 ;  /* 0x0000000500ff79e3 */ /* 0x0003e20008000000 */
[----:B--2---:R-:W-:Y:S01]  /*4400*/  LOP3.LUT R0, RZ, UR4, RZ, 0x33, !PT ;  /* 0x00000004ff007c12 */ /* 0x004fe2000f8e33ff */
[----:B------:R-:W-:Y:S02]  /*4410*/  VOTEU.ANY UR4, UPT, PT ;  /* 0x0000000000047886 */ /* 0x000fe400038e0100 */
[----:B------:R-:W-:Y:S02]  /*4420*/  UFLO.U32 UR4, UR4 ;  /* 0x00000004000472bd */ /* 0x000fe400080e0000 */
[----:B------:R-:W2:Y:S04]  /*4430*/  REDUX UR6, R0 ;  /* 0x00000000000673c4 */ /* 0x000ea80000000000 */
[----:B-1----:R-:W-:-:S02]  /*4440*/  ISETP.EQ.U32.AND P0, PT, R2, UR4, PT ;  /* 0x0000000402007c0c */ /* 0x002fc4000bf02070 */
[----:B----4-:R-:W-:-:S11]  /*4450*/  MOV R2, UR7 ;  /* 0x0000000700027c02 */ /* 0x010fd60008000f00 */
[----:B------:R1:W-:Y:S01]  /*4460*/  @P0 ATOMS.AND RZ, [UR8+0x14], R2 ;  /* 0x00001402ffff098c */ /* 0x0003e2000a800008 */
[----:B--2---:R-:W-:-:S05]  /*4470*/  IMAD.U32 R0, RZ, RZ, UR6 ;  /* 0x00000006ff007e24 */ /* 0x004fca000f8e00ff */
[----:B------:R1:W-:Y:S01]  /*4480*/  @P0 ATOMS.AND RZ, [UR8+0x18], R0 ;  /* 0x00001800ffff098c */ /* 0x0003e2000a800008 */
[----:B------:R-:W-:Y:S05]  /*4490*/  BRA `(.L_x_83) ;  /* 0x0000000000147947 */ /* 0x000fea0003800000 */
.L_x_82:
[----:B------:R-:W-:Y:S02]  /*44a0*/  MOV R2, 0x44c0 ;  /* 0x000044c000027802 */ /* 0x000fe40000000f00 */
[----:B---3-5:R-:W-:Y:S05]  /*44b0*/  CALL.REL.NOINC `($__internal_0_$__cuda_sm10x_tcgen05_guardrail_trap_col_being_dealloced_not_returned_by_alloc) ;  /* 0x0000003400a47944 */ /* 0x028fea0003c00000 */
[----:B------:R-:W-:Y:S05]  /*44c0*/  BRA `(.L_x_83) ;  /* 0x0000000000087947 */ /* 0x000fea0003800000 */
.L_x_81:
[----:B------:R-:W-:Y:S02]  /*44d0*/  MOV R2, 0x44f0 ;  /* 0x000044f000027802 */ /* 0x000fe40000000f00 */
[----:B---3-5:R-:W-:Y:S05]  /*44e0*/  CALL.REL.NOINC `($__internal_2_$__cuda_sm10x_tcgen05_guardrail_trap_unallocated_columns_being_dealloced) ;  /* 0x0000003400b07944 */ /* 0x028fea0003c00000 */
.L_x_83:
[----:B------:R-:W-:Y:S01]  /*44f0*/  NOP ;  /* 0x0000000000007918 */ /* 0x000fe20000000000 */
[----:B------:R-:W-:Y:S05]  /*4500*/  EXIT ;  /* 0x000000000000794d */ /* 0x000fea0003800000 */
.L_x_65:
[----:B------:R-:W-:-:S09]  /*4510*/  UISETP.NE.OR UP0, UPT, UR22, 0x3, !UP3 ;  /* 0x000000031600788c */ /* 0x000fd2000df05670 */
[----:B------:R-:W-:Y:S05]  /*4520*/  BRA.U UP0, `(.L_x_84) ;  /* 0x0000000d00087547 */ /* 0x000fea000b800000 */
[----:B------:R-:W1:Y:S01]  /*4530*/  LDCU UR26, c[0x0][0x370] ;  /* 0x00006e00ff1a77ac */ /* 0x000e620008000800 */
[----:B------:R-:W2:Y:S01]  /*4540*/  LDC.64 R16, c[0x0][0x348] ;  /* 0x0000d200ff107b82 */ /* 0x000ea20000000a00 */
[----:B------:R-:W-:Y:S02]  /*4550*/  HFMA2 R13, -RZ, RZ, 0, 0 ;  /* 0x00000000ff0d7431 */ /* 0x000fe400000001ff */
[----:B------:R-:W-:Y:S01]  /*4560*/  IMAD.MOV.U32 R15, RZ, RZ, 0x1 ;  /* 0x00000001ff0f7424 */ /* 0x000fe200078e00ff */
[----:B------:R-:W1:Y:S01]  /*4570*/  LDCU.128 UR28, c[0x0][0xb10] ;  /* 0x00016200ff1c77ac */ /* 0x000e620008000c00 */
[----:B------:R-:W-:Y:S01]  /*4580*/  IMAD.MOV.U32 R14, RZ, RZ, RZ ;  /* 0x000000ffff0e7224 */ /* 0x000fe200078e00ff */
[----:B------:R-:W-:Y:S01]  /*4590*/  MOV R12, 0x1000 ;  /* 0x00001000000c7802 */ /* 0x000fe20000000f00 */
[----:B------:R-:W3:Y:S01]  /*45a0*/  LDCU UR25, c[0x0][0x374] ;  /* 0x00006e80ff1977ac */ /* 0x000ee20008000800 */
[----:B------:R-:W4:Y:S01]  /*45b0*/  LDC.64 R2, c[0x0][0x888] ;  /* 0x00022200ff027b82 */ /* 0x000f220000000a00 */
[----:B------:R-:W3:Y:S01]  /*45c0*/  LDCU UR16, c[0x0][0xb0c] ;  /* 0x00016180ff1077ac */ /* 0x000ee20008000800 */
[----:B------:R-:W2:Y:S06]  /*45d0*/  LDCU UR35, c[0x0][0xb20] ;  /* 0x00016400ff2377ac */ /* 0x000eac0008000800 */
[----:B------:R-:W4:Y:S01]  /*45e0*/  LDC.64 R4, c[0x0][0x890] ;  /* 0x00022400ff047b82 */ /* 0x000f220000000a00 */
[----:B------:R-:W2:Y:S01]  /*45f0*/  LDCU UR4, c[0x0][0xb30] ;  /* 0x00016600ff0477ac */ /* 0x000ea20008000800 */
[----:B------:R-:W-:Y:S01]  /*4600*/  UMOV UR17, 0x400 ;  /* 0x0000040000117882 */ /* 0x000fe20000000000 */
[----:B-1----:R-:W-:-:S02]  /*4610*/  UIMAD.WIDE.U32 UR32, UR26, UR28, URZ ;  /* 0x0000001c1a2072a5 */ /* 0x002fc4000f8e00ff */
[----:B---3--:R-:W-:Y:S02]  /*4620*/  UIMAD.WIDE.U32 UR6, UR25, UR31, URZ ;  /* 0x0000001f190672a5 */ /* 0x008fe4000f8e00ff */
[----:B------:R-:W-:Y:S02]  /*4630*/  ULEA UR17, UR48, UR17, 0x18 ;  /* 0x0000001130117291 */ /* 0x000fe4000f8ec0ff */
[----:B------:R-:W-:Y:S02]  /*4640*/  UPLOP3.LUT UP3, UPT, UPT, UPT, UPT, 0x40, 0x4 ;  /* 0x000000000004789c */ /* 0x000fe40003f6e870 */
[----:B------:R-:W-:Y:S01]  /*4650*/  UIADD3 UR5, UPT, UPT, UR17, 0xd0, URZ ;  /* 0x000000d011057890 */ /* 0x000fe2000fffe0ff */
[----:B------:R-:W-:Y:S01]  /*4660*/  UMOV UR32, UR33 ;  /* 0x0000002100207c82 */ /* 0x000fe20008000000 */
[----:B------:R-:W-:Y:S01]  /*4670*/  UMOV UR27, UR7 ;  /* 0x00000007001b7c82 */ /* 0x000fe20008000000 */
[----:B------:R-:W-:Y:S02]  /*4680*/  UISETP.GE.AND UP0, UPT, UR40, 0x1, UPT ;  /* 0x000000012800788c */ /* 0x000fe4000bf06270 */
[----:B------:R-:W-:Y:S01]  /*4690*/  UISETP.NE.AND UP4, UPT, UR40, 0x1, UPT ;  /* 0x000000012800788c */ /* 0x000fe2000bf85270 */
[----:B------:R-:W1:Y:S01]  /*46a0*/  LDCU.64 UR14, c[0x0][0xb28] ;  /* 0x00016500ff0e77ac */ /* 0x000e620008000a00 */
[----:B------:R-:W-:-:S02]  /*46b0*/  UISETP.NE.AND UP6, UPT, UR16, 0x1, UPT ;  /* 0x000000011000788c */ /* 0x000fc4000bfc5270 */
[----:B------:R-:W-:Y:S02]  /*46c0*/  UISETP.NE.AND UP5, UPT, UR30, 0x1, UPT ;  /* 0x000000011e00788c */ /* 0x000fe4000bfa5270 */
[----:B------:R-:W-:Y:S02]  /*46d0*/  UPRMT UR48, UR48, 0x654, UR5 ;  /* 0x0000065430307896 */ /* 0x000fe40008000005 */
[----:B------:R-:W-:Y:S02]  /*46e0*/  USHF.R.U32.HI UR32, URZ, UR29, UR32 ;  /* 0x0000001dff207299 */ /* 0x000fe40008011620 */
[----:B--2---:R-:W-:Y:S02]  /*46f0*/  USHF.R.U32.HI UR27, URZ, UR35, UR27 ;  /* 0x00000023ff1b7299 */ /* 0x004fe4000801161b */
[----:B------:R-:W-:-:S11]  /*4700*/  UISETP.NE.AND UP2, UPT, UR4, 0x1, UPT ;  /* 0x000000010400788c */ /* 0x000fd6000bf45270 */
.L_x_92:
[C---:B------:R-:W-:Y:S02]  /*4710*/  LEA R7, R14.reuse, UR17, 0x3 ;  /* 0x000000110e077c11 */ /* 0x040fe4000f8e18ff */
[----:B------:R-:W-:Y:S02]  /*4720*/  SHF.L.U32 R0, R13, 0x1f, RZ ;  /* 0x0000001f0d007819 */ /* 0x000fe400000006ff */
[----:B------:R-:W-:Y:S02]  /*4730*/  LEA R8, R14, UR17, 0x4 ;  /* 0x000000110e087c11 */ /* 0x000fe4000f8e20ff */
[----:B--2---:R-:W2:Y:S02]  /*4740*/  SYNCS.PHASECHK.TRANS64.TRYWAIT P0, [R7+URZ+0xf0], R0 ;  /* 0x0000f000070075a7 */ /* 0x004ea400080011ff */
[----:B--2---:R-:W-:Y:S05]  /*4750*/  @!P0 BRA `(.L_x_85) ;  /* 0x0000003000788947 */ /* 0x004fea0003800000 */
.L_x_157:
[----:B------:R-:W3:Y:S01]  /*4760*/  LDS.128 R8, [R8+0x180] ;  /* 0x0001800008087984 */ /* 0x000ee20000000c00 */
[----:B------:R-:W-:Y:S01]  /*4770*/  UISETP.GE.AND UP0, UPT, UR40, 0x1, UPT ;  /* 0x000000012800788c */ /* 0x000fe2000bf06270 */
[----:B------:R-:W-:Y:S01]  /*4780*/  @!PT LDS RZ, [RZ] ;  /* 0x00000000fffff984 */ /* 0x000fe20000000800 */
[----:B------:R-:W-:Y:S01]  /*4790*/  @!PT LDS RZ, [RZ] ;  /* 0x00000000fffff984 */ /* 0x000fe20000000800 */
[----:B------:R-:W-:Y:S01]  /*47a0*/  @!PT LDS RZ, [RZ] ;  /* 0x00000000fffff984 */ /* 0x000fe20000000800 */
[----:B------:R-:W-:Y:S01]  /*47b0*/  @!PT LDS RZ, [RZ] ;  /* 0x00000000fffff984 */ /* 0x000fe20000000800 */
[----:B------:R1:W-:Y:S06]  /*47c0*/  MEMBAR.ALL.CTA ;  /* 0x0000000000007992 */ /* 0x0003ec0000008000 */
[----:B-1----:R-:W1:Y:S01]  /*47d0*/  FENCE.VIEW.ASYNC.S ;  /* 0x00000000000073c6 */ /* 0x002e620000000000 */
[----:B---3--:R-:W-:Y:S11]  /*47e0*/  LOP3.LUT P0, RZ, R10, 0x1, RZ, 0xc0, !PT ;  /* 0x000000010aff7812 */ /* 0x008ff6000780c0ff */
[----:B------:R-:W-:Y:S02]  /*47f0*/  @!UPT UIADD3 URZ, UPT, UPT, URZ, URZ, URZ ;  /* 0x000000fffffff290 */ /* 0x000fe4000fffe0ff */
[----:B-1----:R-:W-:Y:S01]  /*4800*/  VOTEU.ANY UP1, P0 ;  /* 0x0000000000ff7886 */ /* 0x002fe20000020100 */
[----:B------:R-:W-:Y:S11]  /*4810*/  PLOP3.LUT P0, PT, PT, PT, UP1, 0x80, 0x8 ;  /* 0x000000000008781c */ /* 0x000ff60003f0f018 */
[----:B------:R-:W-:Y:S02]  /*4820*/  @!UPT UIADD3 URZ, UPT, UPT, URZ, URZ, URZ ;  /* 0x000000fffffff290 */ /* 0x000fe4000fffe0ff */
[----:B--2---:R-:W-:Y:S02]  /*4830*/  @P0 SHF.R.U32.HI R0, RZ, 0x10, R9 ;  /* 0x00000010ff000819 */ /* 0x004fe40000011609 */
[----:B------:R-:W-:Y:S02]  /*4840*/  @P0 MOV R6, R8 ;  /* 0x0000000800060202 */ /* 0x000fe40000000f00 */
[----:B------:R-:W-:Y:S01]  /*4850*/  @P0 R2UR UR4, R0 ;  /* 0x00000000000402ca */ /* 0x000fe200000e0000 */
[----:B------:R-:W-:Y:S01]  /*4860*/  VIADD R0, R7, 0x100 ;  /* 0x0000010007007836 */ /* 0x000fe20000000000 */
[----:B------:R-:W-:Y:S02]  /*4870*/  @P0 LOP3.LUT R8, R9, 0xffff, RZ, 0xc0, !PT ;  /* 0x0000ffff09080812 */ /* 0x000fe400078ec0ff */
[----:B------:R-:W-:Y:S02]  /*4880*/  @P0 R2UR UR6, R6 ;  /* 0x00000000060602ca */ /* 0x000fe400000e0000 */
[----:B------:R-:W-:Y:S02]  /*4890*/  PRMT R0, RZ, 0x654, R0 ;  /* 0x00000654ff007816 */ /* 0x000fe40000000000 */
[----:B------:R-:W-:Y:S02]  /*48a0*/  @P0 R2UR UR5, R8 ;  /* 0x00000000080502ca */ /* 0x000fe400000e0000 */
[----:B------:R1:W-:Y:S03]  /*48b0*/  SYNCS.ARRIVE.TRANS64.RED.A1T0 RZ, [R0+URZ], RZ ;  /* 0x000000ff00ff79a7 */ /* 0x0003e600081004ff */
[----:B------:R-:W-:Y:S04]  /*48c0*/  @UP1 UMOV UR24, UR4 ;  /* 0x0000000400181c82 */ /* 0x000fe80008000000 */
[----:B------:R-:W-:Y:S04]  /*48d0*/  @UP1 UMOV UR13, UR6 ;  /* 0x00000006000d1c82 */ /* 0x000fe80008000000 */
[----:B------:R-:W-:Y:S01]  /*48e0*/  @UP1 UMOV UR7, UR5 ;  /* 0x0000000500071c82 */ /* 0x000fe20008000000 */
[----:B------:R-:W-:Y:S05]  /*48f0*/  BRA.U !UP0, `(.L_x_86) ;  /* 0x0000000108a47547 */ /* 0x000fea000b800000 */
[----:B------:R-:W-:Y:S02]  /*4900*/  UIMAD.WIDE.U32 UR10, UR7, UR31, URZ ;  /* 0x0000001f070a72a5 */ /* 0x000fe4000f8e00ff */
[----:B------:R-:W-:Y:S02]  /*4910*/  UIMAD.WIDE.U32 UR18, UR13, UR28, URZ ;  /* 0x0000001c0d1272a5 */ /* 0x000fe4000f8e00ff */
[----:B------:R-:W-:Y:S02]  /*4920*/  USEL UR4, UR25, UR27, !UP5 ;  /* 0x0000001b19047287 */ /* 0x000fe4000e800000 */
[----:B------:R-:W-:Y:S02]  /*4930*/  USEL UR8, UR26, UR32, !UP6 ;  /* 0x000000201a087287 */ /* 0x000fe4000f000000 */
[----:B------:R-:W-:Y:S02]  /*4940*/  UIMAD.WIDE.U32 UR20, UR4, UR14, URZ ;  /* 0x0000000e041472a5 */ /* 0x000fe4000f8e00ff */
[----:B------:R-:W-:Y:S01]  /*4950*/  UIMAD.WIDE.U32 UR22, UR8, UR14, URZ ;  /* 0x0000000e081672a5 */ /* 0x000fe2000f8e00ff */
[----:B------:R-:W-:Y:S02]  /*4960*/  UMOV UR5, UR11 ;  /* 0x0000000b00057c82 */ /* 0x000fe40008000000 */
[----:B------:R-:W-:Y:S03]  /*4970*/  USHF.R.U32.HI UR6, URZ, UR35, UR5 ;  /* 0x00000023ff067299 */ /* 0x000fe60008011605 */
[----:B------:R-:W-:Y:S01]  /*4980*/  UMOV UR5, UR19 ;  /* 0x0000001300057c82 */ /* 0x000fe20008000000 */
[----:B------:R-:W-:Y:S02]  /*4990*/  USEL UR6, UR7, UR6, !UP5 ;  /* 0x0000000607067287 */ /* 0x000fe4000e800000 */
[----:B------:R-:W-:Y:S02]  /*49a0*/  USHF.R.U32.HI UR9, URZ, UR29, UR5 ;  /* 0x0000001dff097299 */ /* 0x000fe40008011605 */
[----:B------:R-:W-:Y:S01]  /*49b0*/  UIMAD.WIDE.U32 UR10, UR6, UR14, URZ ;  /* 0x0000000e060a72a5 */ /* 0x000fe2000f8e00ff */
[----:B------:R-:W-:Y:S02]  /*49c0*/  UMOV UR5, UR21 ;  /* 0x0000001500057c82 */ /* 0x000fe40008000000 */
[----:B------:R-:W-:Y:S03]  /*49d0*/  @UP4 USHF.R.U32.HI UR4, URZ, UR15, UR5 ;  /* 0x0000000fff044299 */ /* 0x000fe60008011605 */
[----:B------:R-:W-:Y:S01]  /*49e0*/  UMOV UR5, UR23 ;  /* 0x0000001700057c82 */ /* 0x000fe20008000000 */
[----:B------:R-:W-:Y:S02]  /*49f0*/  UIMAD UR4, UR40, UR4, URZ ;  /* 0x00000004280472a4 */ /* 0x000fe4000f8e02ff */
[----:B------:R-:W-:Y:S02]  /*4a00*/  @UP4 USHF.R.U32.HI UR8, URZ, UR15, UR5 ;  /* 0x0000000fff084299 */ /* 0x000fe40008011605 */
[----:B------:R-:W-:Y:S02]  /*4a10*/  USEL UR5, UR13, UR9, !UP6 ;  /* 0x000000090d057287 */ /* 0x000fe4000f000000 */
[----:B------:R-:W-:Y:S02]  /*4a20*/  UIMAD UR9, UR40, UR8, URZ ;  /* 0x00000008280972a4 */ /* 0x000fe4000f8e02ff */
[----:B------:R-:W-:Y:S03]  /*4a30*/  UISETP.GE.AND UP0, UPT, UR6, UR4, UPT ;  /* 0x000000040600728c */ /* 0x000fe6000bf06270 */
[----:B------:R-:W-:Y:S01]  /*4a40*/  UMOV UR4, UR11 ;  /* 0x0000000b00047c82 */ /* 0x000fe20008000000 */
[----:B------:R-:W-:Y:S02]  /*4a50*/  UISETP.GE.OR UP0, UPT, UR5, UR9, UP0 ;  /* 0x000000090500728c */ /* 0x000fe40008706670 */
[----:B------:R-:W-:Y:S02]  /*4a60*/  USHF.R.U32.HI UR4, URZ, UR15, UR4 ;  /* 0x0000000fff047299 */ /* 0x000fe40008011604 */
[----:B------:R-:W-:Y:S02]  /*4a70*/  UIMAD.WIDE.U32 UR10, UR5, UR14, URZ ;  /* 0x0000000e050a72a5 */ /* 0x000fe4000f8e00ff */
[----:B------:R-:W-:Y:S04]  /*4a80*/  USEL UR12, UR6, UR4, !UP4 ;  /* 0x00000004060c7287 */ /* 0x000fe8000e000000 */
[----:B------:R-:W-:Y:S01]  /*4a90*/  UIADD3 UR9, UPT, UPT, -UR12, URZ, URZ ;  /* 0x000000ff0c097290 */ /* 0x000fe2000fffe1ff */
[----:B------:R-:W-:Y:S02]  /*4aa0*/  @!UP0 UMOV UR4, UR11 ;  /* 0x0000000b00048c82 */ /* 0x000fe40008000000 */
[----:B------:R-:W-:Y:S02]  /*4ab0*/  @!UP0 USHF.R.U32.HI UR4, URZ, UR15, UR4 ;  /* 0x0000000fff048299 */ /* 0x000fe40008011604 */
[----:B------:R-:W-:Y:S02]  /*4ac0*/  UIMAD UR9, UR40, UR9, UR6 ;  /* 0x00000009280972a4 */ /* 0x000fe4000f8e0206 */
[----:B------:R-:W-:Y:S04]  /*4ad0*/  @!UP0 USEL UR4, UR5, UR4, !UP4 ;  /* 0x0000000405048287 */ /* 0x000fe8000e000000 */
[----:B------:R-:W-:Y:S02]  /*4ae0*/  @!UP0 UIMAD UR9, UR8, UR9, UR4 ;  /* 0x00000009080982a4 */ /* 0x000fe4000f8e0204 */
[----:B------:R-:W-:Y:S02]  /*4af0*/  @!UP0 UIADD3 UR10, UPT, UPT, UR12, -UR4, URZ ;  /* 0x800000040c0a8290 */ /* 0x000fe4000fffe0ff */
[----:B------:R-:W-:Y:S02]  /*4b00*/  UIADD3 UR4, UPT, UPT, -UR5, URZ, URZ ;  /* 0x000000ff05047290 */ /* 0x000fe4000fffe1ff */
[----:B------:R-:W-:Y:S02]  /*4b10*/  UIADD3 UR8, UPT, UPT, -UR6, URZ, URZ ;  /* 0x000000ff06087290 */ /* 0x000fe4000fffe1ff */
[----:B------:R-:W-:Y:S02]  /*4b20*/  @!UP0 UIMAD UR6, UR10, UR40, UR5 ;  /* 0x000000280a0682a4 */ /* 0x000fe4000f8e0205 */
[----:B------:R-:W-:Y:S02]  /*4b30*/  UIMAD UR13, UR16, UR4, UR13 ;  /* 0x00000004100d72a4 */ /* 0x000fe4000f8e020d */
[----:B------:R-:W-:Y:S01]  /*4b40*/  UIMAD UR7, UR30, UR8, UR7 ;  /* 0x000000081e0772a4 */ /* 0x000fe2000f8e0207 */
[----:B------:R-:W-:Y:S02]  /*4b50*/  @!UP0 UMOV UR5, UR9 ;  /* 0x0000000900058c82 */ /* 0x000fe40008000000 */
[----:B------:R-:W-:Y:S02]  /*4b60*/  UIMAD UR13, UR5, UR16, UR13 ;  /* 0x00000010050d72a4 */ /* 0x000fe4000f8e020d */
[----:B------:R-:W-:Y:S11]  /*4b70*/  UIMAD UR7, UR6, UR30, UR7 ;  /* 0x0000001e060772a4 */ /* 0x000ff6000f8e0207 */
[----:B------:R-:W-:Y:S01]  /*4b80*/  @!UPT UIADD3 URZ, UPT, UPT, URZ, URZ, URZ ;  /* 0x000000fffffff290 */ /* 0x000fe2000fffe0ff */
.L_x_86:
[----:B------:R-:W2:Y:S01]  /*4b90*/  @!UP2 LDCU.128 UR20, c[0x0][0xb10] ;  /* 0x00016200ff14a7ac */ /* 0x000ea20008000c00 */
[C---:B----4-:R-:W-:Y:S02]  /*4ba0*/  ISETP.NE.U32.AND P1, PT, R4.reuse, RZ, PT ;  /* 0x000000ff0400720c */ /* 0x050fe40003f25070 */
[----:B------:R-:W-:Y:S02]  /*4bb0*/  ISETP.NE.U32.AND P0, PT, R4, RZ, PT ;  /* 0x000000ff0400720c */ /* 0x000fe40003f05070 */
[C---:B------:R-:W-:Y:S02]  /*4bc0*/  ISETP.NE.AND.EX P1, PT, R5.reuse, RZ, PT, P1 ;  /* 0x000000ff0500720c */ /* 0x040fe40003f25310 */
[----:B------:R-:W-:Y:S01]  /*4bd0*/  ISETP.NE.AND.EX P0, PT, R5, RZ, PT, P0 ;  /* 0x000000ff0500720c */ /* 0x000fe20003f05300 */
[----:B------:R-:W3:Y:S01]  /*4be0*/  @!UP2 LDCU UR5, c[0x0][0xb0c] ;  /* 0x00016180ff05a7ac */ /* 0x000ee20008000800 */
[----:B------:R-:W-:Y:S01]  /*4bf0*/  SHF.L.U32 R6, R15, 0x1f, RZ ;  /* 0x0000001f0f067819 */ /* 0x000fe200000006ff */
[----:B--2---:R-:W-:Y:S07]  /*4c00*/  UIMAD.WIDE.U32 UR8, UR13, UR20, URZ ;  /* 0x000000140d0872a5 */ /* 0x004fee000f8e00ff */
[----:B------:R-:W-:Y:S01]  /*4c10*/  @!UP2 UMOV UR4, UR9 ;  /* 0x000000090004ac82 */ /* 0x000fe20008000000 */
[----:B---3--:R-:W-:Y:S02]  /*4c20*/  @!UP2 UISETP.NE.AND UP0, UPT, UR5, 0x1, UPT ;  /* 0x000000010500a88c */ /* 0x008fe4000bf05270 */
[----:B------:R-:W-:Y:S02]  /*4c30*/  @!UP2 USHF.R.U32.HI UR4, URZ, UR21, UR4 ;  /* 0x00000015ff04a299 */ /* 0x000fe40008011604 */
[----:B------:R-:W-:Y:S02]  /*4c40*/  UIMAD.WIDE.U32 UR8, UR7, UR23, URZ ;  /* 0x00000017070872a5 */ /* 0x000fe4000f8e00ff */
[----:B------:R-:W-:Y:S02]  /*4c50*/  @!UP2 USEL UR10, UR13, UR4, !UP0 ;  /* 0x000000040d0aa287 */ /* 0x000fe4000c000000 */
[----:B------:R-:W-:Y:S03]  /*4c60*/  @!UP2 UISETP.NE.AND UP0, UPT, UR22, 0x1, UPT ;  /* 0x000000011600a88c */ /* 0x000fe6000bf05270 */
[----:B------:R-:W-:Y:S02]  /*4c70*/  @!UP2 UMOV UR6, UR9 ;  /* 0x000000090006ac82 */ /* 0x000fe40008000000 */
[----:B------:R-:W2:Y:S02]  /*4c80*/  @!UP2 LDCU UR4, c[0x0][0xb20] ;  /* 0x00016400ff04a7ac */ /* 0x000ea40008000800 */
[----:B--2---:R-:W-:Y:S04]  /*4c90*/  @!UP2 USHF.R.U32.HI UR6, URZ, UR4, UR6 ;  /* 0x00000004ff06a299 */ /* 0x004fe80008011606 */
[----:B------:R-:W-:Y:S04]  /*4ca0*/  @!UP2 USEL UR6, UR7, UR6, !UP0 ;  /* 0x000000060706a287 */ /* 0x000fe8000c000000 */
[----:B------:R-:W-:Y:S02]  /*4cb0*/  @!UP2 UIADD3 UR4, UPT, UPT, -UR10, UR6, URZ ;  /* 0x000000060a04a290 */ /* 0x000fe4000fffe1ff */
[----:B------:R-:W-:Y:S02]  /*4cc0*/  @!UP2 UIADD3 UR6, UPT, UPT, UR10, -UR6, URZ ;  /* 0x800000060a06a290 */ /* 0x000fe4000fffe0ff */
[----:B------:R-:W-:Y:S02]  /*4cd0*/  @!UP2 UIMAD UR13, UR4, UR5, UR13 ;  /* 0x00000005040da2a4 */ /* 0x000fe4000f8e020d */
[----:B------:R-:W-:Y:S01]  /*4ce0*/  @!UP2 UIMAD UR7, UR6, UR22, UR7 ;  /* 0x000000160607a2a4 */ /* 0x000fe2000f8e0207 */
[----:B------:R-:W-:Y:S11]  /*4cf0*/  BRA.U UP3, `(.L_x_87) ;  /* 0x0000000103107547 */ /* 0x000ff6000b800000 */
[----:B------:R-:W-:Y:S04]  /*4d00*/  MOV R7, UR34 ;  /* 0x0000002200077c02 */ /* 0x000fe80008000f00 */
[----:B------:R-:W-:Y:S04]  /*4d10*/  SHF.L.U32 R7, R7, 0x1f, RZ ;  /* 0x0000001f07077819 */ /* 0x000fe800000006ff */
[----:B------:R-:W2:Y:S02]  /*4d20*/  SYNCS.PHASECHK.TRANS64.TRYWAIT P2, [UR17+0xe8], R7 ;  /* 0x0000e807ff0075a7 */ /* 0x000ea40008041111 */
[----:B--2---:R-:W-:Y:S05]  /*4d30*/  @!P2 BRA `(.L_x_88) ;  /* 0x0000002c0014a947 */ /* 0x004fea0003800000 */
.L_x_87:
[----:B------:R-:W-:Y:S05]  /*4d40*/  @!P1 BRA `(.L_x_89) ;  /* 0x0000000000309947 */ /* 0x000fea0003800000 */
[----:B------:R-:W-:Y:S01]  /*4d50*/  ISETP.NE.U32.AND P1, PT, R2, RZ, PT ;  /* 0x000000ff0200720c */ /* 0x000fe20003f25070 */
[----:B------:R-:W2:Y:S01]  /*4d60*/  LDCU.64 UR4, c[0x0][0x358] ;  /* 0x00006b00ff0477ac */ /* 0x000ea20008000a00 */
[----:B------:R-:W-:Y:S02]  /*4d70*/  IMAD.MOV.U32 R79, RZ, RZ, 0x1 ;  /* 0x00000001ff4f7424 */ /* 0x000fe400078e00ff */
[----:B------:R-:W-:Y:S11]  /*4d80*/  ISETP.NE.AND.EX P1, PT, R3, RZ, PT, P1 ;  /* 0x000000ff0300720c */ /* 0x000ff60003f25310 */
[----:B------:R-:W-:Y:S02]  /*4d90*/  @!UPT UIADD3 URZ, UPT, UPT, URZ, URZ, URZ ;  /* 0x000000fffffff290 */ /* 0x000fe4000fffe0ff */
[----:B------:R-:W3:Y:S01]  /*4da0*/  @P1 LDC.64 R8, c[0x0][0x888] ;  /* 0x00022200ff081b82 */ /* 0x000ee20000000a00 */
[----:B-1----:R-:W-:Y:S04]  /*4db0*/  @P1 IMAD R0, R4, UR36, RZ ;  /* 0x0000002404001c24 */ /* 0x002fe8000f8e02ff */
[----:B---3--:R-:W-:Y:S04]  /*4dc0*/  @P1 IMAD.WIDE R8, R0, 0x4, R8 ;  /* 0x0000000400081825 */ /* 0x008fe800078e0208 */
[----:B------:R-:W-:Y:S01]  /*4dd0*/  HFMA2 R0, -RZ, RZ, 0, 5.9604644775390625e-08 ;  /* 0x00000001ff007431 */ /* 0x000fe200000001ff */
[----:B--2--5:R2:W5:Y:S04]  /*4de0*/  @P1 LDG.E R39, desc[UR4][R8.64] ;  /* 0x0000000408271981 */ /* 0x024568000c1e1900 */
[----:B------:R-:W-:Y:S01]  /*4df0*/  @!P1 PRMT R79, R0, 0x7610, R79 ;  /* 0x00007610004f9816 */ /* 0x000fe2000000004f */
[----:B--2---:R-:W3:Y:S06]  /*4e00*/  @!P1 LDC R39, c[0x0][0x880] ;  /* 0x00022000ff279b82 */ /* 0x004eec0000000800 */
.L_x_89:
[----:B---3-5:R-:W-:Y:S01]  /*4e10*/  @!P0 FSETP.EQ.AND P1, PT, R39, RZ, PT ;  /* 0x000000ff2700820b */ /* 0x028fe20003f22000 */
[----:B------:R-:W-:Y:S01]  /*4e20*/  @!UPT UIADD3 URZ, UPT, UPT, URZ, URZ, URZ ;  /* 0x000000fffffff290 */ /* 0x000fe2000fffe0ff */
[----:B------:R-:W-:Y:S11]  /*4e30*/  @!P0 BRA `(.L_x_90) ;  /* 0x0000000000188947 */ /* 0x000ff60003800000 */
[----:B------:R-:W-:Y:S02]  /*4e40*/  LOP3.LUT P0, RZ, R79, 0xff, RZ, 0xc0, !PT ;  /* 0x000000ff4fff7812 */ /* 0x000fe4000780c0ff */
[----:B------:R-:W-:Y:S04]  /*4e50*/  ISETP.NE.U32.AND P1, PT, R2, RZ, PT ;  /* 0x000000ff0200720c */ /* 0x000fe80003f25070 */
[----:B------:R-:W-:Y:S04]  /*4e60*/  ISETP.NE.AND.EX P1, PT, R3, RZ, PT, P1 ;  /* 0x000000ff0300720c */ /* 0x000fe80003f25310 */
[----:B------:R-:W-:Y:S03]  /*4e70*/  PLOP3.LUT P1, PT, P1, PT, PT, 0x8, 0x80 ;  /* 0x000000000080781c */ /* 0x000fe60000f2e170 */
[----:B------:R-:W-:Y:S11]  /*4e80*/  @P0 FSETP.EQ.AND P1, PT, R39, RZ, PT ;  /* 0x000000ff2700020b */ /* 0x000ff60003f22000 */
[----:B------:R-:W-:Y:S02]  /*4e90*/  @!UPT UIADD3 URZ, UPT, UPT, URZ, URZ, URZ ;  /* 0x000000fffffff290 */ /* 0x000fe4000fffe0ff */
.L_x_90:
[----:B------:R-:W2:Y:S01]  /*4ea0*/  SYNCS.PHASECHK.TRANS64.TRYWAIT P0, [UR17+0xd8], R6 ;  /* 0x0000d806ff0075a7 */ /* 0x000ea20008001111 */
[----:B------:R-:W-:Y:S02]  /*4eb0*/  ELECT P2, URZ, PT ;  /* 0x0000000000ff782f */ /* 0x000fe40003840000 */
[----:B------:R-:W-:Y:S01]  /*4ec0*/  IADD3 R14, PT, PT, R14, 0x1, RZ ;  /* 0x000000010e0e7810 */ /* 0x000fe20007ffe0ff */
[----:B--2---:R-:W-:Y:S10]  /*4ed0*/  @!P0 BRA `(.L_x_91) ;  /* 0x0000002800c48947 */ /* 0x004ff40003800000 */
.L_x_160:
[----:B------:R-:W-:Y:S01]  /*4ee0*/  PLOP3.LUT P1, PT, P1, P2, PT, 0xf2, 0x2f ;  /* 0x00000000002f781c */ /* 0x000fe20000f25e72 */
[----:B------:R-:W-:Y:S01]  /*4ef0*/  UMOV UR18, 0x0 ;  /* 0x0000000000127882 */ /* 0x000fe20000000000 */
[----:B------:R-:W-:Y:S01]  /*4f00*/  UMOV UR19, 0x10000000 ;  /* 0x1000000000137882 */ /* 0x000fe20000000000 */
[----:B------:R-:W-:Y:S01]  /*4f10*/  UMOV UR12, UR36 ;  /* 0x00000024000c7c82 */ /* 0x000fe20008000000 */
[----:B------:R-:W-:Y:S01]  /*4f20*/  LOP3.LUT R15, R15, 0x1, RZ, 0x3c, !PT ;  /* 0x000000010f0f7812 */ /* 0x000fe200078e3cff */
[----:B------:R-:W-:Y:S01]  /*4f30*/  UPLOP3.LUT UP3, UPT, UPT, UPT, UPT, 0x80, 0x8 ;  /* 0x000000000008789c */ /* 0x000fe20003f6f070 */
[----:B------:R-:W-:Y:S07]  /*4f40*/  UMOV UR36, UR24 ;  /* 0x0000001800247c82 */ /* 0x000fee0008000000 */
[----:B-1----:R-:W-:Y:S01]  /*4f50*/  @!P1 IADD3 R6, P0, PT, R16, 0x580, RZ ;  /* 0x0000058010069810 */ /* 0x002fe20007f1e0ff */
[----:B------:R-:W-:Y:S03]  /*4f60*/  VOTEU.ALL UP0, P1 ;  /* 0x0000000000ff7886 */ /* 0x000fe60000800000 */
[----:B------:R-:W-:Y:S01]  /*4f70*/  @!P1 R2UR UR5, R6 ;  /* 0x00000000060592ca */ /* 0x000fe200000e0000 */
[----:B------:R-:W-:Y:S01]  /*4f80*/  @!P1 IMAD.X R0, RZ, RZ, R17, P0 ;  /* 0x000000ffff009224 */ /* 0x000fe200000e0611 */
[----:B------:R-:W-:Y:S01]  /*4f90*/  @!UP0 USHF.L.U32 UR10, UR45, 0x6, URZ ;  /* 0x000000062d0a8899 */ /* 0x000fe200080006ff */
[----:B------:R-:W-:Y:S01]  /*4fa0*/  ISETP.NE.AND P0, PT, R14, 0x2, PT ;  /* 0x000000020e00780c */ /* 0x000fe20003f05270 */
[----:B------:R-:W-:Y:S02]  /*4fb0*/  @!UP0 USHF.L.U32 UR11, UR46, 0x6, URZ ;  /* 0x000000062e0b8899 */ /* 0x000fe400080006ff */
[----:B------:R-:W-:Y:S01]  /*4fc0*/  @!P1 R2UR UR4, R0 ;  /* 0x00000000000492ca */ /* 0x000fe200000e0000 */
[----:B------:R-:W-:Y:S01]  /*4fd0*/  @!UP0 UIADD3 UR8, UPT, UPT, UR17, 0x200, URZ ;  /* 0x0000020011088890 */ /* 0x000fe2000fffe0ff */
[----:B------:R-:W-:Y:S01]  /*4fe0*/  SEL R0, RZ, 0x1, P0 ;  /* 0x00000001ff007807 */ /* 0x000fe20000000000 */
[----:B------:R-:W-:Y:S01]  /*4ff0*/  @!UP0 UIADD3 UR9, UPT, UPT, UR17, 0xd0, URZ ;  /* 0x000000d011098890 */ /* 0x000fe2000fffe0ff */
[----:B------:R-:W-:Y:S01]  /*5000*/  SEL R14, R14, RZ, P0 ;  /* 0x000000ff0e0e7207 */ /* 0x000fe20000000000 */
[----:B------:R-:W-:Y:S01]  /*5010*/  VOTEU.ALL UP0, P1 ;  /* 0x0000000000ff7886 */ /* 0x000fe20000800000 */
[----:B------:R-:W-:Y:S01]  /*5020*/  LOP3.LUT R13, R13, R0, RZ, 0x3c, !PT ;  /* 0x000000000d0d7212 */ /* 0x000fe200078e3cff */
[----:B------:R-:W-:Y:S01]  /*5030*/  IMAD.U32 R6, RZ, RZ, UR5 ;  /* 0x00000005ff067e24 */ /* 0x000fe2000f8e00ff */
[----:B------:R-:W-:Y:S02]  /*5040*/  UIADD3 UR45, UPT, UPT, UR7, UR57, URZ ;  /* 0x00000039072d7290 */ /* 0x000fe4000fffe0ff */
[----:B------:R-:W-:Y:S03]  /*5050*/  UIADD3 UR46, UPT, UPT, UR13, UR60, URZ ;  /* 0x0000003c0d2e7290 */ /* 0x000fe6000fffe0ff */
[----:B------:R-:W-:Y:S01]  /*5060*/  IMAD.U32 R7, RZ, RZ, UR4 ;  /* 0x00000004ff077e24 */ /* 0x000fe2000f8e00ff */
[----:B------:R-:W-:Y:S04]  /*5070*/  @!P1 R2UR UR4, R6 ;  /* 0x00000000060492ca */ /* 0x000fe800000e0000 */
[----:B------:R-:W-:Y:S11]  /*5080*/  @!P1 R2UR UR5, R7 ;  /* 0x00000000070592ca */ /* 0x000ff600000e0000 */
[----:B------:R-:W-:Y:S02]  /*5090*/  @!UPT UIADD3 URZ, UPT, UPT, URZ, URZ, URZ ;  /* 0x000000fffffff290 */ /* 0x000fe4000fffe0ff */
[----:B------:R2:W-:Y:S01]  /*50a0*/  @!UP0 UTMALDG.3D [UR8], [UR4], desc[UR18] ;  /* 0x00001208040085b4 */ /* 0x0005e20008011000 */
[----:B------:R2:W-:Y:S01]  /*50b0*/  @!P1 SYNCS.ARRIVE.TRANS64.RED.A0TR RZ, [UR17+0xd0], R12 ;  /* 0x0000d00cffff99a7 */ /* 0x0005e20008300411 */
[----:B------:R-:W-:Y:S01]  /*50c0*/  SYNCS.ARRIVE.TRANS64.RED.A1T0 RZ, [UR48], RZ ;  /* 0x000000ffffff79a7 */ /* 0x000fe20008100430 */
[----:B------:R-:W-:Y:S05]  /*50d0*/  BRA.U UP1, `(.L_x_92) ;  /* 0xfffffff5018c7547 */ /* 0x000fea000b83ffff */
[----:B------:R-:W-:Y:S07]  /*50e0*/  MOV R0, UR17 ;  /* 0x0000001100007c02 */ /* 0x000fee0008000f00 */
.L_x_93:
[----:B-1----:R-:W-:-:S04]  /*50f0*/  SHF.L.U32 R2, R15, 0x1f, RZ ;  /* 0x0000001f0f027819 */ /* 0x002fc800000006ff */
[----:B------:R1:W3:Y:S03]  /*5100*/  SYNCS.PHASECHK.TRANS64.TRYWAIT P0, [R0+URZ+0xd8], R2 ;  /* 0x0000d802000075a7 */ /* 0x0002e600080011ff */
[----:B---3--:R-:W-:Y:S05]  /*5110*/  @!P0 NANOSLEEP.SYNCS 0x989680 ;  /* 0x009896800000895d */ /* 0x008fea0003900000 */
[----:B------:R-:W3:Y:S02]  /*5120*/  @!P0 SYNCS.PHASECHK.TRANS64 P0, [R0+URZ+0xd8], R2 ;  /* 0x0000d802000085a7 */ /* 0x000ee400080010ff */
[----:B--23--:R-:W-:Y:S05]  /*5130*/  @P0 EXIT ;  /* 0x000000000000094d */ /* 0x00cfea0003800000 */
[----:B------:R-:W-:Y:S05]  /*5140*/  BRA `(.L_x_93) ;  /* 0xfffffffc00e87947 */ /* 0x000fea000383ffff */
.L_x_84:
[----:B------:R-:W-:-:S06]  /*5150*/  UISETP.GE.AND UP0, UPT, UR22, 0x4, UPT ;  /* 0x000000041600788c */ /* 0x000fcc000bf06270 */
[----:B------:R-:W-:-:S13]  /*5160*/  PLOP3.LUT P0, PT, PT, PT, UP0, 0x80, 0x8 ;  /* 0x000000000008781c */ /* 0x000fda0003f0f008 */
[----:B------:R-:W-:Y:S05]  /*5170*/  @!P0 EXIT ;  /* 0x000000000000894d */ /* 0x000fea0003800000 */
[----:B------:R-:W-:Y:S01]  /*5180*/  BAR.SYNC.DEFER_BLOCKING 0x6, 0xa0 ;  /* 0x0182800000007b1d */ /* 0x000fe20000010000 */
[C---:B------:R-:W-:Y:S02]  /*5190*/  IMAD.SHL.U32 R7, R76.reuse, 0x40, RZ ;  /* 0x000000404c077824 */ /* 0x040fe400078e00ff */
[----:B------:R-:W-:Y:S02]  /*51a0*/  HFMA2 R81, -RZ, RZ, 0, 0 ;  /* 0x00000000ff517431 */ /* 0x000fe400000001ff */
[C---:B------:R-:W-:Y:S01]  /*51b0*/  IMAD.SHL.U32 R4, R76.reuse, 0x20, RZ ;  /* 0x000000204c047824 */ /* 0x040fe200078e00ff */
[----:B------:R-:W-:Y:S01]  /*51c0*/  CS2R R82, SRZ ;  /* 0x0000000000527805 */ /* 0x000fe2000001ff00 */
[----:B------:R-:W-:Y:S01]  /*51d0*/  IMAD.SHL.U32 R6, R76, 0x2, RZ ;  /* 0x000000024c067824 */ /* 0x000fe200078e00ff */
[----:B------:R-:W-:Y:S01]  /*51e0*/  UMOV UR44, 0x400 ;  /* 0x00000400002c7882 */ /* 0x000fe20000000000 */
[----:B------:R-:W-:Y:S01]  /*51f0*/  LOP3.LUT R5, R7, 0x180, RZ, 0xc0, !PT ;  /* 0x0000018007057812 */ /* 0x000fe200078ec0ff */
[----:B------:R-:W-:Y:S01]  /*5200*/  ULEA UR44, UR48, UR44, 0x18 ;  /* 0x0000002c302c7291 */ /* 0x000fe2000f8ec0ff */
[----:B------:R-:W-:Y:S01]  /*5210*/  LOP3.LUT R4, R4, 0xc00, RZ, 0xc0, !PT ;  /* 0x00000c0004047812 */ /* 0x000fe200078ec0ff */
[----:B------:R-:W1:Y:S01]  /*5220*/  LDC.64 R72, c[0x0][0x888] ;  /* 0x00022200ff487b82 */ /* 0x000e620000000a00 */
[----:B------:R-:W-:Y:S01]  /*5230*/  LOP3.LUT R6, R5, 0x20, R6, 0xf8, !PT ;  /* 0x0000002005067812 */ /* 0x000fe200078ef806 */
[----:B------:R-:W-:Y:S01]  /*5240*/  IMAD.SHL.U32 R5, R76, 0x8, RZ ;  /* 0x000000084c057824 */ /* 0x000fe200078e00ff */
[----:B------:R-:W-:Y:S01]  /*5250*/  LOP3.LUT R4, R4, 0x40, R7, 0xf8, !PT ;  /* 0x0000004004047812 */ /* 0x000fe200078ef807 */
[----:B------:R-:W-:Y:S01]  /*5260*/  IMAD.U32 R37, R76, 0x10000, RZ ;  /* 0x000100004c257824 */ /* 0x000fe200078e00ff */
[----:B------:R-:W-:Y:S01]  /*5270*/  UIADD3 UR4, UPT, UPT, UR44, 0x1200, URZ ;  /* 0x000012002c047890 */ /* 0x000fe2000fffe0ff */
[----:B------:R-:W-:Y:S01]  /*5280*/  IMAD.MOV.U32 R36, RZ, RZ, RZ ;  /* 0x000000ffff247224 */ /* 0x000fe200078e00ff */
[----:B------:R-:W-:Y:S01]  /*5290*/  LOP3.LUT R5, R6, 0x30, R5, 0x78, !PT ;  /* 0x0000003006057812 */ /* 0x000fe200078e7805 */
[----:B------:R-:W2:Y:S01]  /*52a0*/  LDC.64 R74, c[0x0][0x890] ;  /* 0x00022400ff4a7b82 */ /* 0x000ea20000000a00 */
[----:B------:R-:W-:Y:S01]  /*52b0*/  LOP3.LUT R4, R4, 0x200, R7, 0xf8, !PT ;  /* 0x0000020004047812 */ /* 0x000fe200078ef807 */
[----:B------:R-:W-:Y:S01]  /*52c0*/  IMAD.MOV.U32 R84, RZ, RZ, RZ ;  /* 0x000000ffff547224 */ /* 0x000fe200078e00ff */
[----:B------:R-:W-:Y:S01]  /*52d0*/  LOP3.LUT R37, R37, 0x600000, RZ, 0xc0, !PT ;  /* 0x0060000025257812 */ /* 0x000fe200078ec0ff */
[----:B------:R-:W-:Y:S01]  /*52e0*/  IMAD.U32 R85, RZ, RZ, UR4 ;  /* 0x00000004ff557e24 */ /* 0x000fe2000f8e00ff */
[----:B------:R-:W-:Y:S01]  /*52f0*/  LOP3.LUT R78, R4, R5, RZ, 0xfc, !PT ;  /* 0x00000005044e7212 */ /* 0x000fe200078efcff */
[----:B------:R-:W3:Y:S01]  /*5300*/  LDS R0, [UR44+0x1a0] ;  /* 0x0001a02cff007984 */ /* 0x000ee20008000800 */
[----:B------:R-:W-:Y:S01]  /*5310*/  IMAD.SHL.U32 R4, R76, 0x10, RZ ;  /* 0x000000104c047824 */ /* 0x000fe200078e00ff */
[----:B------:R-:W4:Y:S01]  /*5320*/  LDC.64 R70, c[0x0][0x8b0] ;  /* 0x00022c00ff467b82 */ /* 0x000f220000000a00 */
[----:B------:R-:W-:Y:S01]  /*5330*/  IADD3 R77, PT, PT, R78, UR44, RZ ;  /* 0x0000002c4e4d7c10 */ /* 0x000fe2000fffe0ff */
[----:B------:R-:W1:Y:S02]  /*5340*/  LDCU UR50, c[0x0][0x370] ;  /* 0x00006e00ff3277ac */ /* 0x000e640008000800 */
[----:B------:R-:W-:Y:S01]  /*5350*/  LOP3.LUT R4, R4, 0x20, RZ, 0xc0, !PT ;  /* 0x0000002004047812 */ /* 0x000fe200078ec0ff */
[----:B------:R-:W1:Y:S03]  /*5360*/  LDCU.64 UR62, c[0x0][0x348] ;  /* 0x00006900ff3e77ac */ /* 0x000e660008000a00 */
[----:B------:R-:W1:Y:S01]  /*5370*/  LDC.64 R68, c[0x0][0x8a8] ;  /* 0x00022a00ff447b82 */ /* 0x000e620000000a00 */
[----:B------:R-:W-:Y:S01]  /*5380*/  IADD3 R77, PT, PT, -R4, 0x200, R77 ;  /* 0x00000200044d7810 */ /* 0x000fe20007ffe14d */
[----:B------:R-:W1:Y:S01]  /*5390*/  LDCU UR41, c[0x0][0xb0c] ;  /* 0x00016180ff2977ac */ /* 0x000e620008000800 */
[----:B------:R-:W1:Y:S01]  /*53a0*/  LDCU UR39, c[0x0][0xb30] ;  /* 0x00016600ff2777ac */ /* 0x000e620008000800 */
[----:B------:R-:W1:Y:S01]  /*53b0*/  LDCU.64 UR58, c[0x0][0x888] ;  /* 0x00011100ff3a77ac */ /* 0x000e620008000a00 */
[----:B------:R-:W1:Y:S01]  /*53c0*/  LDCU.64 UR42, c[0x0][0xb28] ;  /* 0x00016500ff2a77ac */ /* 0x000e620008000a00 */
[----:B------:R-:W1:Y:S01]  /*53d0*/  LDCU.128 UR52, c[0x0][0xb10] ;  /* 0x00016200ff3477ac */ /* 0x000e620008000c00 */
[----:B------:R-:W1:Y:S01]  /*53e0*/  LDCU UR49, c[0x0][0x374] ;  /* 0x00006e80ff3177ac */ /* 0x000e620008000800 */
[----:B------:R-:W-:Y:S01]  /*53f0*/  UIADD3 UR56, UPT, UPT, UR44, 0x200, URZ ;  /* 0x000002002c387890 */ /* 0x000fe2000fffe0ff */
[----:B---3--:R-:W-:-:S11]  /*5400*/  IMAD.IADD R37, R0, 0x1, R37 ;  /* 0x0000000100257824 */ /* 0x008fd600078e0225 */
.L_x_111:
[----:B------:R-:W-:Y:S02]  /*5410*/  LEA R3, R81, UR44, 0x3 ;  /* 0x0000002c51037c11 */ /* 0x000fe4000f8e18ff */
[----:B------:R-:W-:Y:S02]  /*5420*/  SHF.L.U32 R0, R83, 0x1f, RZ ;  /* 0x0000001f53007819 */ /* 0x000fe400000006ff */
[----:B-1----:R-:W-:Y:S02]  /*5430*/  LEA R4, R81, UR44, 0x4 ;  /* 0x0000002c51047c11 */ /* 0x002fe4000f8e20ff */
[----:B------:R-:W3:Y:S02]  /*5440*/  SYNCS.PHASECHK.TRANS64.TRYWAIT P0, [R3+URZ+0xf0], R0 ;  /* 0x0000f000030075a7 */ /* 0x000ee400080011ff */
[----:B--23--:R-:W-:Y:S05]  /*5450*/  @!P0 BRA `(.L_x_94) ;  /* 0x00000024007c8947 */ /* 0x00cfea0003800000 */
.L_x_161:
[----:B------:R-:W1:Y:S01]  /*5460*/  LDS.128 R4, [R4+0x180] ;  /* 0x0001800004047984 */ /* 0x000e620000000c00 */
[----:B------:R-:W-:Y:S01]  /*5470*/  UISETP.GE.AND UP0, UPT, UR40, 0x1, UPT ;  /* 0x000000012800788c */ /* 0x000fe2000bf06270 */
[----:B------:R-:W-:Y:S01]  /*5480*/  @!PT LDS RZ, [RZ] ;  /* 0x00000000fffff984 */ /* 0x000fe20000000800 */
[----:B------:R-:W-:Y:S01]  /*5490*/  @!PT LDS RZ, [RZ] ;  /* 0x00000000fffff984 */ /* 0x000fe20000000800 */
[----:B------:R-:W-:Y:S01]  /*54a0*/  @!PT LDS RZ, [RZ] ;  /* 0x00000000fffff984 */ /* 0x000fe20000000800 */
[----:B------:R-:W-:Y:S01]  /*54b0*/  @!PT LDS RZ, [RZ] ;  /* 0x00000000fffff984 */ /* 0x000fe20000000800 */
[----:B------:R2:W-:Y:S06]  /*54c0*/  MEMBAR.ALL.CTA ;  /* 0x0000000000007992 */ /* 0x0005ec0000008000 */
[----:B--2---:R-:W2:Y:S01]  /*54d0*/  FENCE.VIEW.ASYNC.S ;  /* 0x00000000000073c6 */ /* 0x004ea20000000000 */
[----:B-1----:R-:W-:Y:S11]  /*54e0*/  LOP3.LUT P0, RZ, R6, 0x1, RZ, 0xc0, !PT ;  /* 0x0000000106ff7812 */ /* 0x002ff6000780c0ff */
[----:B------:R-:W-:Y:S02]  /*54f0*/  @!UPT UIADD3 URZ, UPT, UPT, URZ, URZ, URZ ;  /* 0x000000fffffff290 */ /* 0x000fe4000fffe0ff */
[----:B--2---:R-:W-:Y:S01]  /*5500*/  VOTEU.ANY UP1, P0 ;  /* 0x0000000000ff7886 */ /* 0x004fe20000020100 */
[----:B------:R-:W-:Y:S01]  /*5510*/  PLOP3.LUT P0, PT, PT, PT, UP1, 0x80, 0x8 ;  /* 0x000000000008781c */ /* 0x000fe20003f0f018 */
[----:B------:R-:W-:Y:S11]  /*5520*/  UP2UR UR47, UPR, URZ, 0x2 ;  /* 0x00000002ff2f7883 */ /* 0x000ff60008000000 */
[----:B------:R-:W-:Y:S01]  /*5530*/  @!UPT UIADD3 URZ, UPT, UPT, URZ, URZ, URZ ;  /* 0x000000fffffff290 */ /* 0x000fe2000fffe0ff */
[----:B---3--:R-:W-:Y:S02]  /*5540*/  @P0 SHF.R.U32.HI R0, RZ, 0x10, R5 ;  /* 0x00000010ff000819 */ /* 0x008fe40000011605 */
        /* <DEDUP_REMOVED lines=12> */
[----:B------:R-:W2:Y:S01]  /*5610*/  LDCU UR12, c[0x0][0xb20] ;  /* 0x00016400ff0c77ac */ /* 0x000ea20008000800 */
[----:B------:R-:W-:Y:S02]  /*5620*/  UIMAD.WIDE.U32 UR4, UR49, UR55, URZ ;  /* 0x00000037310472a5 */ /* 0x000fe4000f8e00ff */
[----:B------:R-:W-:Y:S02]  /*5630*/  UIMAD.WIDE.U32 UR6, UR50, UR52, URZ ;  /* 0x00000034320672a5 */ /* 0x000fe4000f8e00ff */
[----:B------:R-:W-:Y:S02]  /*5640*/  UISETP.NE.AND UP0, UPT, UR54, 0x1, UPT ;  /* 0x000000013600788c */ /* 0x000fe4000bf05270 */
[----:B------:R-:W-:Y:S02]  /*5650*/  UIMAD.WIDE.U32 UR8, UR37, UR55, URZ ;  /* 0x00000037250872a5 */ /* 0x000fe4000f8e00ff */
[----:B------:R-:W-:Y:S02]  /*5660*/  UIMAD.WIDE.U32 UR10, UR38, UR52, URZ ;  /* 0x00000034260a72a5 */ /* 0x000fe4000f8e00ff */
[----:B------:R-:W-:Y:S02]  /*5670*/  UISETP.NE.AND UP1, UPT, UR41, 0x1, UPT ;  /* 0x000000012900788c */ /* 0x000fe4000bf25270 */
[----:B------:R-:W-:Y:S01]  /*5680*/  UISETP.NE.AND UP2, UPT, UR40, 0x1, UPT ;  /* 0x000000012800788c */ /* 0x000fe2000bf45270 */
[----:B------:R-:W-:Y:S02]  /*5690*/  UMOV UR4, UR5 ;  /* 0x0000000500047c82 */ /* 0x000fe40008000000 */
[----:B--2---:R-:W-:Y:S03]  /*56a0*/  USHF.R.U32.HI UR5, URZ, UR12, UR4 ;  /* 0x0000000cff057299 */ /* 0x004fe60008011604 */
[----:B------:R-:W-:Y:S02]  /*56b0*/  UMOV UR4, UR7 ;  /* 0x0000000700047c82 */ /* 0x000fe40008000000 */
[----:B------:R-:W-:Y:S02]  /*56c0*/  USHF.R.U32.HI UR7, URZ, UR53, UR4 ;  /* 0x00000035ff077299 */ /* 0x000fe40008011604 */
[----:B------:R-:W-:Y:S02]  /*56d0*/  USEL UR4, UR49, UR5, !UP0 ;  /* 0x0000000531047287 */ /* 0x000fe4000c000000 */
[----:B------:R-:W-:Y:S01]  /*56e0*/  USEL UR7, UR50, UR7, !UP1 ;  /* 0x0000000732077287 */ /* 0x000fe2000c800000 */
[----:B------:R-:W-:Y:S01]  /*56f0*/  UMOV UR5, UR9 ;  /* 0x0000000900057c82 */ /* 0x000fe20008000000 */
[----:B------:R-:W-:Y:S02]  /*5700*/  UIMAD.WIDE.U32 UR8, UR4, UR42, URZ ;  /* 0x0000002a040872a5 */ /* 0x000fe4000f8e00ff */
[----:B------:R-:W-:Y:S03]  /*5710*/  USHF.R.U32.HI UR6, URZ, UR12, UR5 ;  /* 0x0000000cff067299 */ /* 0x000fe60008011605 */
[----:B------:R-:W-:Y:S01]  /*5720*/  UMOV UR5, UR11 ;  /* 0x0000000b00057c82 */ /* 0x000fe20008000000 */
[----:B------:R-:W-:Y:S02]  /*5730*/  UIMAD.WIDE.U32 UR10, UR7, UR42, URZ ;  /* 0x0000002a070a72a5 */ /* 0x000fe4000f8e00ff */
[----:B------:R-:W-:Y:S02]  /*5740*/  USHF.R.U32.HI UR12, URZ, UR53, UR5 ;  /* 0x00000035ff0c7299 */ /* 0x000fe40008011605 */
[----:B------:R-:W-:Y:S01]  /*5750*/  USEL UR6, UR37, UR6, !UP0 ;  /* 0x0000000625067287 */ /* 0x000fe2000c000000 */
[----:B------:R-:W-:Y:S02]  /*5760*/  UMOV UR5, UR9 ;  /* 0x0000000900057c82 */ /* 0x000fe40008000000 */
[----:B------:R-:W-:Y:S01]  /*5770*/  UMOV UR10, UR11 ;  /* 0x0000000b000a7c82 */ /* 0x000fe20008000000 */
[----:B------:R-:W-:Y:S02]  /*5780*/  @UP2 USHF.R.U32.HI UR4, URZ, UR43, UR5 ;  /* 0x0000002bff042299 */ /* 0x000fe40008011605 */
[----:B------:R-:W-:Y:S02]  /*5790*/  @UP2 USHF.R.U32.HI UR7, URZ, UR43, UR10 ;  /* 0x0000002bff072299 */ /* 0x000fe4000801160a */
[----:B------:R-:W-:Y:S02]  /*57a0*/  UIMAD UR4, UR40, UR4, URZ ;  /* 0x00000004280472a4 */ /* 0x000fe4000f8e02ff */
[----:B------:R-:W-:Y:S02]  /*57b0*/  UIMAD.WIDE.U32 UR10, UR6, UR42, URZ ;  /* 0x0000002a060a72a5 */ /* 0x000fe4000f8e00ff */
[----:B------:R-:W-:Y:S02]  /*57c0*/  USEL UR5, UR38, UR12, !UP1 ;  /* 0x0000000c26057287 */ /* 0x000fe4000c800000 */
[----:B------:R-:W-:Y:S02]  /*57d0*/  UIMAD UR8, UR40, UR7, URZ ;  /* 0x00000007280872a4 */ /* 0x000fe4000f8e02ff */
[----:B------:R-:W-:Y:S03]  /*57e0*/  UISETP.GE.AND UP0, UPT, UR6, UR4, UPT ;  /* 0x000000040600728c */ /* 0x000fe6000bf06270 */
[----:B------:R-:W-:Y:S01]  /*57f0*/  UMOV UR4, UR11 ;  /* 0x0000000b00047c82 */ /* 0x000fe20008000000 */
[----:B------:R-:W-:Y:S02]  /*5800*/  UISETP.GE.OR UP0, UPT, UR5, UR8, UP0 ;  /* 0x000000080500728c */ /* 0x000fe40008706670 */
[----:B------:R-:W-:Y:S02]  /*5810*/  USHF.R.U32.HI UR4, URZ, UR43, UR4 ;  /* 0x0000002bff047299 */ /* 0x000fe40008011604 */
[----:B------:R-:W-:Y:S02]  /*5820*/  UIMAD.WIDE.U32 UR8, UR5, UR42, URZ ;  /* 0x0000002a050872a5 */ /* 0x000fe4000f8e00ff */
[----:B------:R-:W-:Y:S02]  /*5830*/  USEL UR11, UR6, UR4, !UP2 ;  /* 0x00000004060b7287 */ /* 0x000fe4000d000000 */
[----:B------:R-:W-:Y:S02]  /*5840*/  UIADD3 UR8, UPT, UPT, -UR5, URZ, URZ ;  /* 0x000000ff05087290 */ /* 0x000fe4000fffe1ff */
[----:B------:R-:W-:Y:S01]  /*5850*/  UIADD3 UR10, UPT, UPT, -UR11, URZ, URZ ;  /* 0x000000ff0b0a7290 */ /* 0x000fe2000fffe1ff */
[----:B------:R-:W-:Y:S01]  /*5860*/  @!UP0 UMOV UR4, UR9 ;  /* 0x0000000900048c82 */ /* 0x000fe20008000000 */
[----:B------:R-:W-:Y:S02]  /*5870*/  UIADD3 UR9, UPT, UPT, -UR6, URZ, URZ ;  /* 0x000000ff06097290 */ /* 0x000fe4000fffe1ff */
[----:B------:R-:W-:Y:S02]  /*5880*/  @!UP0 USHF.R.U32.HI UR4, URZ, UR43, UR4 ;  /* 0x0000002bff048299 */ /* 0x000fe40008011604 */
[----:B------:R-:W-:Y:S02]  /*5890*/  UIMAD UR10, UR40, UR10, UR6 ;  /* 0x0000000a280a72a4 */ /* 0x000fe4000f8e0206 */
[----:B------:R-:W-:Y:S04]  /*58a0*/  @!UP0 USEL UR4, UR5, UR4, !UP2 ;  /* 0x0000000405048287 */ /* 0x000fe8000d000000 */
[----:B------:R-:W-:Y:S02]  /*58b0*/  @!UP0 UIMAD UR10, UR7, UR10, UR4 ;  /* 0x0000000a070a82a4 */ /* 0x000fe4000f8e0204 */
[----:B------:R-:W-:Y:S02]  /*58c0*/  @!UP0 UIADD3 UR11, UPT, UPT, UR11, -UR4, URZ ;  /* 0x800000040b0b8290 */ /* 0x000fe4000fffe0ff */
[----:B------:R-:W-:Y:S02]  /*58d0*/  UIMAD UR7, UR41, UR8, UR38 ;  /* 0x00000008290772a4 */ /* 0x000fe4000f8e0226 */
[----:B------:R-:W-:Y:S02]  /*58e0*/  @!UP0 UIMAD UR6, UR11, UR40, UR5 ;  /* 0x000000280b0682a4 */ /* 0x000fe4000f8e0205 */
[----:B------:R-:W-:Y:S01]  /*58f0*/  UIMAD UR4, UR54, UR9, UR37 ;  /* 0x00000009360472a4 */ /* 0x000fe2000f8e0225 */
[----:B------:R-:W-:Y:S02]  /*5900*/  @!UP0 UMOV UR5, UR10 ;  /* 0x0000000a00058c82 */ /* 0x000fe40008000000 */
[----:B------:R-:W-:Y:S02]  /*5910*/  UIMAD UR38, UR5, UR41, UR7 ;  /* 0x00000029052672a4 */ /* 0x000fe4000f8e0207 */
[----:B------:R-:W-:Y:S11]  /*5920*/  UIMAD UR37, UR6, UR54, UR4 ;  /* 0x00000036062572a4 */ /* 0x000ff6000f8e0204 */
[----:B------:R-:W-:Y:S01]  /*5930*/  @!UPT UIADD3 URZ, UPT, UPT, URZ, URZ, URZ ;  /* 0x000000fffffff290 */ /* 0x000fe2000fffe0ff */
.L_x_95:
[----:B------:R-:W-:Y:S01]  /*5940*/  UISETP.NE.AND UP0, UPT, UR39, 0x1, UPT ;  /* 0x000000012700788c */ /* 0x000fe2000bf05270 */
[----:B------:R-:W-:Y:S10]  /*5950*/  IADD3 R81, PT, PT, R81, 0x1, RZ ;  /* 0x0000000151517810 */ /* 0x000ff40007ffe0ff */
[----:B------:R-:W2:Y:S01]  /*5960*/  @!UP0 LDCU.128 UR12, c[0x0][0xb10] ;  /* 0x00016200ff0c87ac */ /* 0x000ea20008000c00 */
[----:B------:R-:W3:Y:S01]  /*5970*/  @!UP0 LDCU UR5, c[0x0][0xb0c] ;  /* 0x00016180ff0587ac */ /* 0x000ee20008000800 */
[----:B------:R-:W4:Y:S01]  /*5980*/  @!UP0 LDCU UR10, c[0x0][0xb20] ;  /* 0x00016400ff0a87ac */ /* 0x000f220008000800 */
[----:B--2---:R-:W-:Y:S02]  /*5990*/  UIMAD.WIDE.U32 UR8, UR38, UR12, URZ ;  /* 0x0000000c260872a5 */ /* 0x004fe4000f8e00ff */
[----:B------:R-:W-:Y:S02]  /*59a0*/  UIMAD.WIDE.U32 UR6, UR37, UR15, URZ ;  /* 0x0000000f250672a5 */ /* 0x000fe4000f8e00ff */
[----:B------:R-:W-:Y:S03]  /*59b0*/  @!UP0 UISETP.NE.AND UP1, UPT, UR14, 0x1, UPT ;  /* 0x000000010e00888c */ /* 0x000fe6000bf25270 */
[----:B------:R-:W-:Y:S01]  /*59c0*/  @!UP0 UMOV UR4, UR9 ;  /* 0x0000000900048c82 */ /* 0x000fe20008000000 */
[----:B---3--:R-:W-:Y:S02]  /*59d0*/  @!UP0 UISETP.NE.AND UP2, UPT, UR5, 0x1, UPT ;  /* 0x000000010500888c */ /* 0x008fe4000bf45270 */
[----:B------:R-:W-:Y:S01]  /*59e0*/  @!UP0 USHF.R.U32.HI UR4, URZ, UR13, UR4 ;  /* 0x0000000dff048299 */ /* 0x000fe20008011604 */
[----:B------:R-:W-:Y:S02]  /*59f0*/  @!UP0 UMOV UR6, UR7 ;  /* 0x0000000700068c82 */ /* 0x000fe40008000000 */
[----:B----4-:R-:W-:Y:S02]  /*5a00*/  @!UP0 USHF.R.U32.HI UR6, URZ, UR10, UR6 ;  /* 0x0000000aff068299 */ /* 0x010fe40008011606 */
[----:B------:R-:W-:Y:S02]  /*5a10*/  @!UP0 USEL UR7, UR38, UR4, !UP2 ;  /* 0x0000000426078287 */ /* 0x000fe4000d000000 */
[----:B------:R-:W-:Y:S04]  /*5a20*/  @!UP0 USEL UR6, UR37, UR6, !UP1 ;  /* 0x0000000625068287 */ /* 0x000fe8000c800000 */
[----:B------:R-:W-:Y:S02]  /*5a30*/  @!UP0 UIADD3 UR4, UPT, UPT, -UR7, UR6, URZ ;  /* 0x0000000607048290 */ /* 0x000fe4000fffe1ff */
[----:B------:R-:W-:Y:S02]  /*5a40*/  @!UP0 UIADD3 UR6, UPT, UPT, UR7, -UR6, URZ ;  /* 0x8000000607068290 */ /* 0x000fe4000fffe0ff */
[----:B------:R-:W-:Y:S02]  /*5a50*/  @!UP0 UIMAD UR38, UR4, UR5, UR38 ;  /* 0x00000005042682a4 */ /* 0x000fe4000f8e0226 */
[----:B------:R-:W-:Y:S02]  /*5a60*/  @!UP0 UIMAD UR37, UR6, UR14, UR37 ;  /* 0x0000000e062582a4 */ /* 0x000fe4000f8e0225 */
[----:B------:R-:W-:Y:S09]  /*5a70*/  ULOP3.LUT UP0, URZ, UR56, 0x1b0, URZ, 0xc0, !UPT ;  /* 0x000001b038ff7892 */ /* 0x000ff2000f80c0ff */
[----:B------:R-:W-:Y:S05]  /*5a80*/  BRA.U !UP0, `(.L_x_96) ;  /* 0x0000000108407547 */ /* 0x000fea000b800000 */
[----:B------:R-:W2:Y:S01]  /*5a90*/  LDCU.64 UR8, c[0x4][0x80] ;  /* 0x01001000ff0877ac */ /* 0x000ea20008000a00 */
[----:B------:R-:W-:Y:S01]  /*5aa0*/  MOV R3, 0x0 ;  /* 0x0000000000037802 */ /* 0x000fe20000000f00 */
[----:B------:R-:W-:Y:S02]  /*5ab0*/  HFMA2 R12, -RZ, RZ, 0, 5.9604644775390625e-08 ;  /* 0x00000001ff0c7431 */ /* 0x000fe400000001ff */
[----:B------:R-:W-:Y:S02]  /*5ac0*/  IMAD.MOV.U32 R8, RZ, RZ, 0x70 ;  /* 0x00000070ff087424 */ /* 0x000fe400078e00ff */
[----:B------:R-:W-:Y:S01]  /*5ad0*/  IMAD.MOV.U32 R13, RZ, RZ, RZ ;  /* 0x000000ffff0d7224 */ /* 0x000fe200078e00ff */
[----:B------:R-:W3:Y:S01]  /*5ae0*/  LDCU.64 UR6, c[0x4][0x88] ;  /* 0x01001100ff0677ac */ /* 0x000ee20008000a00 */
[----:B------:R-:W4:Y:S01]  /*5af0*/  LDC.64 R2, c[0x4][R3] ;  /* 0x0100000003027b82 */ /* 0x000f220000000a00 */
[----:B------:R-:W1:Y:S01]  /*5b00*/  LDCU.64 UR4, c[0x4][0x8] ;  /* 0x01000100ff0477ac */ /* 0x000e620008000a00 */
[----:B--2---:R-:W-:Y:S01]  /*5b10*/  MOV R5, UR9 ;  /* 0x0000000900057c02 */ /* 0x004fe20008000f00 */
[----:B------:R-:W-:Y:S01]  /*5b20*/  IMAD.U32 R4, RZ, RZ, UR8 ;  /* 0x00000008ff047e24 */ /* 0x000fe2000f8e00ff */
[----:B---3--:R-:W-:Y:S01]  /*5b30*/  MOV R7, UR7 ;  /* 0x0000000700077c02 */ /* 0x008fe20008000f00 */
[----:B------:R-:W-:Y:S01]  /*5b40*/  IMAD.U32 R6, RZ, RZ, UR6 ;  /* 0x00000006ff067e24 */ /* 0x000fe2000f8e00ff */
[----:B-1----:R-:W-:Y:S01]  /*5b50*/  MOV R11, UR5 ;  /* 0x00000005000b7c02 */ /* 0x002fe20008000f00 */
[----:B------:R-:W-:Y:S02]  /*5b60*/  IMAD.U32 R10, RZ, RZ, UR4 ;  /* 0x00000004ff0a7e24 */ /* 0x000fe4000f8e00ff */
[----:B------:R-:W-:Y:S07]  /*5b70*/  LEPC R20, `(.L_x_96) ;  /* 0x000000001014794e */ /* 0x000fee0000000000 */
[----:B----45:R-:W-:Y:S05]  /*5b80*/  CALL.ABS.NOINC R2 ;  /* 0x0000000002007343 */ /* 0x030fea0003c00000 */
.L_x_96:
[----:B------:R-:W-:Y:S01]  /*5b90*/  LOP3.LUT P0, RZ, R85, 0x1b0, RZ, 0xc0, !PT ;  /* 0x000001b055ff7812 */ /* 0x000fe2000780c0ff */
[----:B------:R-:W-:Y:S11]  /*5ba0*/  BSSY.RECONVERGENT B6, `(.L_x_97) ;  /* 0x0000013000067945 */ /* 0x000ff60003800200 */
[----:B------:R-:W-:Y:S01]  /*5bb0*/  @!UPT UIADD3 URZ, UPT, UPT, URZ, URZ, URZ ;  /* 0x000000fffffff290 */ /* 0x000fe2000fffe0ff */
[----:B------:R-:W-:Y:S05]  /*5bc0*/  @!P0 BRA `(.L_x_98) ;  /* 0x0000000000408947 */ /* 0x000fea0003800000 */
        /* <DEDUP_REMOVED lines=16> */
.L_x_98:
[----:B------:R-:W-:Y:S05]  /*5cd0*/  BSYNC.RECONVERGENT B6 ;  /* 0x0000000000067941 */ /* 0x000fea0003800200 */
.L_x_97:
[----:B------:R-:W-:Y:S01]  /*5ce0*/  ISETP.NE.U32.AND P3, PT, R74, RZ, PT ;  /* 0x000000ff4a00720c */ /* 0x000fe20003f65070 */
[----:B------:R-:W-:Y:S01]  /*5cf0*/  UISETP.NE.AND UP1, UPT, UR61, URZ, UPT ;  /* 0x000000ff3d00728c */ /* 0x000fe2000bf25270 */
[----:B------:R-:W-:Y:S02]  /*5d00*/  ISETP.NE.U32.AND P4, PT, R70, RZ, PT ;  /* 0x000000ff4600720c */ /* 0x000fe40003f85070 */
[----:B------:R-:W-:Y:S02]  /*5d10*/  ISETP.NE.AND.EX P3, PT, R75, RZ, PT, P3 ;  /* 0x000000ff4b00720c */ /* 0x000fe40003f65330 */
[----:B------:R-:W-:Y:S02]  /*5d20*/  PLOP3.LUT P1, PT, PT, PT, PT, 0x8, 0x80 ;  /* 0x000000000080781c */ /* 0x000fe40003f2e170 */
[----:B------:R-:W-:Y:S02]  /*5d30*/  PLOP3.LUT P0, PT, PT, PT, UP1, 0x80, 0x8 ;  /* 0x000000000008781c */ /* 0x000fe40003f0f018 */
[----:B------:R-:W-:Y:S02]  /*5d40*/  ISETP.NE.AND.EX P4, PT, R71, RZ, PT, P4 ;  /* 0x000000ff4700720c */ /* 0x000fe40003f85340 */
[----:B------:R-:W2:Y:S09]  /*5d50*/  @UP1 LDCU.64 UR4, c[0x0][0x888] ;  /* 0x00011100ff0417ac */ /* 0x000eb20008000a00 */
[----:B------:R-:W-:Y:S01]  /*5d60*/  @P0 PLOP3.LUT P1, PT, P3, PT, PT, 0x80, 0x8 ;  /* 0x000000000008081c */ /* 0x000fe20001f2f070 */
[----:B--2---:R-:W-:Y:S04]  /*5d70*/  @UP1 UISETP.NE.U32.AND UP0, UPT, UR4, URZ, UPT ;  /* 0x000000ff0400128c */ /* 0x004fe8000bf05070 */
[----:B------:R-:W-:Y:S04]  /*5d80*/  @UP1 UISETP.NE.AND.EX UP0, UPT, UR5, URZ, UPT, UP0 ;  /* 0x000000ff0500128c */ /* 0x000fe8000bf05300 */
[----:B------:R-:W-:Y:S01]  /*5d90*/  @UP1 USEL UR4, URZ, 0xffffffff, UP0 ;  /* 0xffffffffff041887 */ /* 0x000fe20008000000 */
[----:B------:R-:W-:Y:S11]  /*5da0*/  @!P3 BRA `(.L_x_99) ;  /* 0x000000000030b947 */ /* 0x000ff60003800000 */
        /* <DEDUP_REMOVED lines=12> */
.L_x_99:
[----:B------:R-:W-:Y:S05]  /*5e70*/  @!P4 BRA `(.L_x_100) ;  /* 0x000000000024c947 */ /* 0x000fea0003800000 */
[----:B------:R-:W-:Y:S01]  /*5e80*/  ISETP.NE.U32.AND P2, PT, R68, RZ, PT ;  /* 0x000000ff4400720c */ /* 0x000fe20003f45070 */
[----:B------:R-:W2:Y:S03]  /*5e90*/  LDCU.64 UR6, c[0x0][0x358] ;  /* 0x00006b00ff0677ac */ /* 0x000ea60008000a00 */
[----:B------:R-:W-:Y:S11]  /*5ea0*/  ISETP.NE.AND.EX P2, PT, R69, RZ, PT, P2 ;  /* 0x000000ff4500720c */ /* 0x000ff60003f45320 */
[----:B------:R-:W-:Y:S02]  /*5eb0*/  @!UPT UIADD3 URZ, UPT, UPT, URZ, URZ, URZ ;  /* 0x000000fffffff290 */ /* 0x000fe4000fffe0ff */
[----:B------:R-:W4:Y:S01]  /*5ec0*/  @P2 LDC.64 R2, c[0x0][0x8a8] ;  /* 0x00022a00ff022b82 */ /* 0x000f220000000a00 */
[----:B-1----:R-:W-:Y:S04]  /*5ed0*/  @P2 IMAD R0, R70, UR36, RZ ;  /* 0x0000002446002c24 */ /* 0x002fe8000f8e02ff */
[----:B----4-:R-:W-:Y:S05]  /*5ee0*/  @P2 IMAD.WIDE R2, R0, 0x4, R2 ;  /* 0x0000000400022825 */ /* 0x010fea00078e0202 */
[----:B--2--5:R2:W5:Y:S02]  /*5ef0*/  @P2 LDG.E R38, desc[UR6][R2.64] ;  /* 0x0000000602262981 */ /* 0x024564000c1e1900 */
[----:B--2---:R-:W4:Y:S02]  /*5f00*/  @!P2 LDC R38, c[0x0][0x8a0] ;  /* 0x00022800ff26ab82 */ /* 0x004f240000000800 */
.L_x_100:
[----:B---3-5:R-:W-:Y:S01]  /*5f10*/  @P0 FSETP.NEU.AND P4, PT, R39, RZ, PT ;  /* 0x000000ff2700020b */ /* 0x028fe20003f8d000 */
[----:B-1----:R-:W-:Y:S01]  /*5f20*/  IMAD.U32 R0, RZ, RZ, UR4 ;  /* 0x00000004ff007e24 */ /* 0x002fe2000f8e00ff */
[----:B------:R-:W-:Y:S01]  /*5f30*/  @P0 LOP3.LUT P2, RZ, R79, 0xff, RZ, 0xc0, !PT ;  /* 0x000000ff4fff0812 */ /* 0x000fe2000784c0ff */
[----:B------:R-:W-:Y:S01]  /*5f40*/  BSSY B1, `(.L_x_101) ;  /* 0x0000039000017945 */ /* 0x000fe20003800000 */
[----:B------:R-:W-:Y:S02]  /*5f50*/  @P0 SEL R2, RZ, 0xffffffff, P4 ;  /* 0xffffffffff020807 */ /* 0x000fe40002000000 */
[----:B------:R-:W-:Y:S02]  /*5f60*/  CS2R R66, SRZ ;  /* 0x0000000000427805 */ /* 0x000fe4000001ff00 */
[----:B------:R-:W-:Y:S02]  /*5f70*/  LEA R22, R36, UR44, 0x3 ;  /* 0x0000002c24167c11 */ /* 0x000fe4000f8e18ff */
[----:B------:R-:W-:Y:S02]  /*5f80*/  CS2R R64, SRZ ;  /* 0x0000000000407805 */ /* 0x000fe4000001ff00 */
[----:B------:R-:W-:Y:S02]  /*5f90*/  @P1 SEL R2, R0, R2, !P2 ;  /* 0x0000000200021207 */ /* 0x000fe40005000000 */
[----:B------:R-:W-:Y:S02]  /*5fa0*/  CS2R R18, SRZ ;  /* 0x0000000000127805 */ /* 0x000fe4000001ff00 */
[----:B------:R-:W-:Y:S02]  /*5fb0*/  SHF.L.U32 R3, R84, 0x1f, RZ ;  /* 0x0000001f54037819 */ /* 0x000fe400000006ff */
[----:B------:R-:W-:Y:S02]  /*5fc0*/  CS2R R16, SRZ ;  /* 0x0000000000107805 */ /* 0x000fe4000001ff00 */
[----:B------:R-:W-:Y:S02]  /*5fd0*/  @P0 LOP3.LUT R2, R2, 0x1, RZ, 0xc0, !PT ;  /* 0x0000000102020812 */ /* 0x000fe400078ec0ff */
[----:B------:R-:W-:Y:S02]  /*5fe0*/  PLOP3.LUT P5, PT, PT, PT, PT, 0x8, 0x80 ;  /* 0x000000000080781c */ /* 0x000fe40003fae170 */
[----:B------:R-:W-:Y:S02]  /*5ff0*/  ISETP.NE.U32.OR P1, PT, R2, 0x1, !P0 ;  /* 0x000000010200780c */ /* 0x000fe40004725470 */
[----:B------:R-:W-:Y:S11]  /*6000*/  LEA.HI R2, R36, R36, RZ, 0x1 ;  /* 0x0000002424027211 */ /* 0x000ff600078f08ff */
[----:B------:R-:W-:Y:S04]  /*6010*/  @P1 SHF.L.U32 R0, R82, 0x1f, RZ ;  /* 0x0000001f52001819 */ /* 0x000fe800000006ff */
[----:B------:R1:W2:Y:S01]  /*6020*/  @P1 SYNCS.PHASECHK.TRANS64.TRYWAIT P0, [UR44+0xd0], R0 ;  /* 0x0000d000ff0015a7 */ /* 0x0002a2000800112c */
[----:B------:R3:W3:Y:S01]  /*6030*/  SYNCS.PHASECHK.TRANS64.TRYWAIT P4, [R22+URZ+0x110], R3 ;  /* 0x00011003160075a7 */ /* 0x0006e200080811ff */
[C---:B-1----:R-:W-:Y:S01]  /*6040*/  IMAD.SHL.U32 R0, R2.reuse, 0x20, RZ ;  /* 0x0000002002007824 */ /* 0x042fe200078e00ff */
[----:B------:R-:W-:Y:S04]  /*6050*/  LOP3.LUT R2, R2, 0xffe, RZ, 0xc0, !PT ;  /* 0x00000ffe02027812 */ /* 0x000fe800078ec0ff */
[----:B------:R-:W-:Y:S01]  /*6060*/  LOP3.LUT R0, R0, 0xffffffc0, RZ, 0xc0, !PT ;  /* 0xffffffc000007812 */ /* 0x000fe200078ec0ff */
[----:B------:R-:W-:Y:S04]  /*6070*/  IMAD.IADD R2, R36, 0x1, -R2 ;  /* 0x0000000124027824 */ /* 0x000fe800078e0a02 */
[----:B------:R-:W-:Y:S04]  /*6080*/  IMAD.IADD R0, R37, 0x1, R0 ;  /* 0x0000000125007824 */ /* 0x000fe800078e0200 */
[----:B------:R-:W-:Y:S01]  /*6090*/  IMAD R2, R2, 0x100000, R0 ;  /* 0x0010000002027824 */ /* 0x000fe200078e0200 */
[----:B--2---:R-:W-:Y:S01]  /*60a0*/  @P1 PLOP3.LUT P5, PT, P0, PT, PT, 0x8, 0x80 ;  /* 0x000000000080181c */ /* 0x004fe200007ae170 */
[----:B------:R-:W-:Y:S01]  /*60b0*/  @!UPT UIADD3 URZ, UPT, UPT, URZ, URZ, URZ ;  /* 0x000000fffffff290 */ /* 0x000fe2000fffe0ff */
[----:B---3--:R-:W-:Y:S11]  /*60c0*/  @!P1 BRA `(.L_x_102) ;  /* 0x0000000000809947 */ /* 0x008ff60003800000 */
[----:B------:R-:W-:Y:S01]  /*60d0*/  ISETP.NE.U32.AND P0, PT, RZ, UR58, PT ;  /* 0x0000003aff007c0c */ /* 0x000fe2000bf05070 */
[----:B------:R-:W-:Y:S01]  /*60e0*/  BSSY B0, `(.L_x_103) ;  /* 0x0000012000007945 */ /* 0x000fe20003800000 */
[----:B------:R-:W-:Y:S02]  /*60f0*/  FSETP.NEU.AND P2, PT, R39, RZ, PT ;  /* 0x000000ff2700720b */ /* 0x000fe40003f4d000 */
[----:B------:R-:W-:Y:S02]  /*6100*/  CS2R R18, SRZ ;  /* 0x0000000000127805 */ /* 0x000fe4000001ff00 */
[----:B------:R-:W-:Y:S02]  /*6110*/  ISETP.NE.AND.EX P0, PT, RZ, UR59, PT, P0 ;  /* 0x0000003bff007c0c */ /* 0x000fe4000bf05300 */
[----:B------:R-:W-:Y:S02]  /*6120*/  CS2R R16, SRZ ;  /* 0x0000000000107805 */ /* 0x000fe4000001ff00 */
[----:B------:R-:W-:Y:S02]  /*6130*/  LOP3.LUT P1, RZ, R79, 0xff, RZ, 0xc0, !PT ;  /* 0x000000ff4fff7812 */ /* 0x000fe4000782c0ff */
[----:B------:R-:W-:Y:S02]  /*6140*/  CS2R R66, SRZ ;  /* 0x0000000000427805 */ /* 0x000fe4000001ff00 */
[----:B------:R-:W-:Y:S02]  /*6150*/  SEL R0, RZ, 0xffffffff, P2 ;  /* 0xffffffffff007807 */ /* 0x000fe40001000000 */
[----:B------:R-:W-:Y:S02]  /*6160*/  CS2R R64, SRZ ;  /* 0x0000000000407805 */ /* 0x000fe4000001ff00 */
[----:B------:R-:W-:Y:S04]  /*6170*/  SEL R4, RZ, 0xffffffff, P0 ;  /* 0xffffffffff047807 */ /* 0x000fe80000000000 */
[----:B------:R-:W-:Y:S04]  /*6180*/  @P3 SEL R0, R4, R0, !P1 ;  /* 0x0000000004003207 */ /* 0x000fe80004800000 */
[----:B------:R-:W-:Y:S04]  /*6190*/  LOP3.LUT R0, R0, 0x1, RZ, 0xc0, !PT ;  /* 0x0000000100007812 */ /* 0x000fe800078ec0ff */
[----:B------:R-:W-:Y:S01]  /*61a0*/  ISETP.NE.U32.AND P0, PT, R0, 0x1, PT ;  /* 0x000000010000780c */ /* 0x000fe20003f05070 */
[----:B------:R-:W-:Y:S01]  /*61b0*/  @!UPT UIADD3 URZ, UPT, UPT, URZ, URZ, URZ ;  /* 0x000000fffffff290 */ /* 0x000fe2000fffe0ff */
[----:B------:R-:W-:Y:S11]  /*61c0*/  @!P5 BRA `(.L_x_104) ;  /* 0x00000000000cd947 */ /* 0x000ff60003800000 */
[----:B------:R-:W-:Y:S04]  /*61d0*/  SHF.L.U32 R4, R82, 0x1f, RZ ;  /* 0x0000001f52047819 */ /* 0x000fe800000006ff */
[----:B------:R-:W1:Y:S02]  /*61e0*/  SYNCS.PHASECHK.TRANS64.TRYWAIT P1, [UR44+0xd0], R4 ;  /* 0x0000d004ff0075a7 */ /* 0x000e64000802112c */
[----:B-1----:R-:W-:Y:S05]  /*61f0*/  @!P1 BRA `(.L_x_105) ;  /* 0x0000001800289947 */ /* 0x002fea0003800000 */
.L_x_104:
[----:B------:R-:W-:Y:S05]  /*6200*/  BSYNC B0 ;  /* 0x0000000000007941 */ /* 0x000fea0003800000 */
.L_x_103:
[----:B------:R2:W3:Y:S01]  /*6210*/  @P0 LDS.128 R16, [R78+UR44+0x200] ;  /* 0x0002002c4e100984 */ /* 0x0004e20008000c00 */
[----:B------:R-:W-:Y:S01]  /*6220*/  UIADD3 UR4, UPT, UPT, UR44, 0xd8, URZ ;  /* 0x000000d82c047890 */ /* 0x000fe2000fffe0ff */
[----:B------:R-:W-:Y:S02]  /*6230*/  LOP3.LUT R82, R82, 0x1, RZ, 0x3c, !PT ;  /* 0x0000000152527812 */ /* 0x000fe400078e3cff */
[----:B------:R2:W1:Y:S01]  /*6240*/  @P0 LDS.128 R64, [R77+0x10] ;  /* 0x000010004d400984 */ /* 0x0004620000000c00 */
[----:B------:R-:W-:Y:S01]  /*6250*/  UPRMT UR4, UR48, 0x654, UR4 ;  /* 0x0000065430047896 */ /* 0x000fe20008000004 */
[----:B------:R-:W-:Y:S01]  /*6260*/  @!PT LDS RZ, [RZ] ;  /* 0x00000000fffff984 */ /* 0x000fe20000000800 */
[----:B------:R-:W-:Y:S01]  /*6270*/  @!PT LDS RZ, [RZ] ;  /* 0x00000000fffff984 */ /* 0x000fe20000000800 */
[----:B------:R-:W-:Y:S01]  /*6280*/  @!PT LDS RZ, [RZ] ;  /* 0x00000000fffff984 */ /* 0x000fe20000000800 */
[----:B------:R-:W-:Y:S01]  /*6290*/  @!PT LDS RZ, [RZ] ;  /* 0x00000000fffff984 */ /* 0x000fe20000000800 */
[----:B------:R5:W-:Y:S06]  /*62a0*/  MEMBAR.ALL.CTA ;  /* 0x0000000000007992 */ /* 0x000bec0000008000 */
[----:B-----5:R-:W5:Y:S02]  /*62b0*/  FENCE.VIEW.ASYNC.S ;  /* 0x00000000000073c6 */ /* 0x020f640000000000 */
[----:B-----5:R-:W-:Y:S03]  /*62c0*/  SYNCS.ARRIVE.TRANS64.RED.A1T0 RZ, [UR4], RZ ;  /* 0x000000ffffff79a7 */ /* 0x020fe60008100404 */
.L_x_102:
[----:B------:R-:W-:Y:S05]  /*62d0*/  BSYNC B1 ;  /* 0x0000000000017941 */ /* 0x000fea0003800000 */
.L_x_101:
[----:B-1----:R-:W-:Y:S04]  /*62e0*/  SHF.R.U32.HI R0, RZ, 0x15, R2 ;  /* 0x00000015ff007819 */ /* 0x002fe80000011602 */
[----:B------:R-:W-:Y:S01]  /*62f0*/  LOP3.LUT P0, RZ, R0, 0x3, R80, 0x48, !PT ;  /* 0x0000000300ff7812 */ /* 0x000fe20007804850 */
[----:B------:R-:W-:Y:S01]  /*6300*/  @!UPT UIADD3 URZ, UPT, UPT, URZ, URZ, URZ ;  /* 0x000000fffffff290 */ /* 0x000fe2000fffe0ff */
[----:B------:R-:W-:Y:S11]  /*6310*/  @P4 BRA `(.L_x_106) ;  /* 0x0000000000084947 */ /* 0x000ff60003800000 */
[----:B------:R-:W1:Y:S02]  /*6320*/  SYNCS.PHASECHK.TRANS64.TRYWAIT P1, [R22+URZ+0x110], R3 ;  /* 0x00011003160075a7 */ /* 0x000e6400080211ff */
[----:B-1----:R-:W-:Y:S05]  /*6330*/  @!P1 BRA `(.L_x_107) ;  /* 0x0000001400f09947 */ /* 0x002fea0003800000 */
.L_x_106:
[----:B------:R-:W-:Y:S05]  /*6340*/  @!P0 BRA `(.L_x_108) ;  /* 0x0000000000408947 */ /* 0x000fea0003800000 */
[----:B------:R-:W1:Y:S01]  /*6350*/  LDCU.64 UR8, c[0x4][0x70] ;  /* 0x01000e00ff0877ac */ /* 0x000e620008000a00 */
[----:B------:R-:W-:Y:S01]  /*6360*/  MOV R15, 0x0 ;  /* 0x00000000000f7802 */ /* 0x000fe20000000f00 */
[----:B------:R-:W-:Y:S02]  /*6370*/  HFMA2 R12, -RZ, RZ, 0, 5.9604644775390625e-08 ;  /* 0x00000001ff0c7431 */ /* 0x000fe400000001ff */
[----:B------:R-:W-:Y:S02]  /*6380*/  IMAD.MOV.U32 R8, RZ, RZ, 0x192 ;  /* 0x00000192ff087424 */ /* 0x000fe400078e00ff */
[----:B------:R-:W-:Y:S01]  /*6390*/  IMAD.MOV.U32 R13, RZ, RZ, RZ ;  /* 0x000000ffff0d7224 */ /* 0x000fe200078e00ff */
[----:B------:R-:W5:Y:S01]  /*63a0*/  LDCU.64 UR6, c[0x4][0x78] ;  /* 0x01000f00ff0677ac */ /* 0x000f620008000a00 */
[----:B------:R-:W2:Y:S01]  /*63b0*/  LDC.64 R14, c[0x4][R15] ;  /* 0x010000000f0e7b82 */ /* 0x000ea20000000a00 */
[----:B------:R-:W3:Y:S01]  /*63c0*/  LDCU.64 UR4, c[0x4][0x10] ;  /* 0x01000200ff0477ac */ /* 0x000ee20008000a00 */
[----:B-1----:R-:W-:Y:S01]  /*63d0*/  MOV R5, UR9 ;  /* 0x0000000900057c02 */ /* 0x002fe20008000f00 */
[----:B------:R-:W-:Y:S01]  /*63e0*/  IMAD.U32 R4, RZ, RZ, UR8 ;  /* 0x00000008ff047e24 */ /* 0x000fe2000f8e00ff */
[----:B-----5:R-:W-:Y:S01]  /*63f0*/  MOV R7, UR7 ;  /* 0x0000000700077c02 */ /* 0x020fe20008000f00 */
[----:B------:R-:W-:Y:S01]  /*6400*/  IMAD.U32 R6, RZ, RZ, UR6 ;  /* 0x00000006ff067e24 */ /* 0x000fe2000f8e00ff */
[----:B---3--:R-:W-:Y:S01]  /*6410*/  MOV R11, UR5 ;  /* 0x00000005000b7c02 */ /* 0x008fe20008000f00 */
[----:B------:R-:W-:Y:S02]  /*6420*/  IMAD.U32 R10, RZ, RZ, UR4 ;  /* 0x00000004ff0a7e24 */ /* 0x000fe4000f8e00ff */
[----:B------:R-:W-:Y:S07]  /*6430*/  LEPC R20, `(.L_x_108) ;  /* 0x000000001014794e */ /* 0x000fee0000000000 */
[----:B--2-4-:R-:W-:Y:S05]  /*6440*/  CALL.ABS.NOINC R14 ;  /* 0x000000000e007343 */ /* 0x014fea0003c00000 */
.L_x_108:
[----:B------:R-:W-:Y:S01]  /*6450*/  LOP3.LUT P0, RZ, R76, 0x60, RZ, 0xc0, !PT ;  /* 0x000000604cff7812 */ /* 0x000fe2000780c0ff */
[----:B------:R-:W-:Y:S05]  /*6460*/  WARPSYNC.ALL ;  /* 0x0000000000007948 */ /* 0x000fea0003800000 */
[----:B------:R-:W-:Y:S01]  /*6470*/  R2UR UR4, R2 ;  /* 0x00000000020472ca */ /* 0x000fe200000e0000 */
[----:B------:R-:W-:Y:S01]  /*6480*/  BSSY.RECONVERGENT B0, `(.L_x_109) ;  /* 0x000009f000007945 */ /* 0x000fe20003800200 */
[-C--:B---3--:R-:W-:Y:S02]  /*6490*/  F2FP.F16.E4M3.UNPACK_B R2, R16.reuse ;  /* 0x00000010ff02723e */ /* 0x088fe400020006ff */
[----:B------:R-:W-:Y:S02]  /*64a0*/  F2FP.F16.E4M3.UNPACK_B R16, R16.H1 ;  /* 0x00000010ff10723e */ /* 0x000fe400030006ff */
[----:B------:R-:W-:Y:S01]  /*64b0*/  R2UR UR5, R22 ;  /* 0x00000000160572ca */ /* 0x000fe200000e0000 */
[----:B------:R-:W-:Y:S01]  /*64c0*/  HADD2.F32 R0, -RZ, R2.H0_H0 ;  /* 0x20000002ff007230 */ /* 0x000fe20000004100 */
[-C--:B------:R-:W-:Y:S01]  /*64d0*/  F2FP.F16.E4M3.UNPACK_B R42, R17.reuse ;  /* 0x00000011ff2a723e */ /* 0x080fe200020006ff */
[--C-:B------:R-:W-:Y:S01]  /*64e0*/  HADD2.F32 R3, -RZ, R16.reuse.H0_H0 ;  /* 0x20000010ff037230 */ /* 0x100fe20000004100 */
[----:B------:R-:W-:Y:S01]  /*64f0*/  F2FP.F16.E4M3.UNPACK_B R44, R17.H1 ;  /* 0x00000011ff2c723e */ /* 0x000fe200030006ff */
[----:B------:R-:W-:Y:S01]  /*6500*/  HADD2.F32 R40, -RZ, R16.H1_H1 ;  /* 0x30000010ff287230 */ /* 0x000fe20000004100 */
[-C--:B------:R-:W-:Y:S01]  /*6510*/  F2FP.F16.E4M3.UNPACK_B R46, R18.reuse ;  /* 0x00000012ff2e723e */ /* 0x080fe200020006ff */
[----:B------:R-:W-:Y:S01]  /*6520*/  HADD2.F32 R2, -RZ, R2.H1_H1 ;  /* 0x30000002ff027230 */ /* 0x000fe20000004100 */
[----:B------:R-:W-:Y:S01]  /*6530*/  F2FP.F16.E4M3.UNPACK_B R48, R18.H1 ;  /* 0x00000012ff30723e */ /* 0x000fe200030006ff */
[--C-:B------:R-:W-:Y:S01]  /*6540*/  HADD2.F32 R41, -RZ, R42.reuse.H0_H0 ;  /* 0x2000002aff297230 */ /* 0x100fe20000004100 */
[-C--:B------:R-:W-:Y:S01]  /*6550*/  F2FP.F16.E4M3.UNPACK_B R50, R19.reuse ;  /* 0x00000013ff32723e */ /* 0x080fe200020006ff */
[----:B------:R-:W-:Y:S01]  /*6560*/  HADD2.F32 R42, -RZ, R42.H1_H1 ;  /* 0x3000002aff2a7230 */ /* 0x000fe20000004100 */
[----:B------:R-:W-:Y:S01]  /*6570*/  F2FP.F16.E4M3.UNPACK_B R52, R19.H1 ;  /* 0x00000013ff34723e */ /* 0x000fe200030006ff */
[----:B------:R-:W-:Y:S01]  /*6580*/  HADD2.F32 R43, -RZ, R44.H0_H0 ;  /* 0x2000002cff2b7230 */ /* 0x000fe20000004100 */
[----:B------:R-:W-:Y:S01]  /*6590*/  LDTM.16dp32bit_t0_t15.x32 R4, tmem[UR4] ;  /* 0x00000004000479ee */ /* 0x000fe20008a80000 */
[----:B------:R-:W1:Y:S01]  /*65a0*/  LDTM.16dp32bit_t16_t31.x32 R4, tmem[UR4+0x20] ;  /* 0x00002004000479ee */ /* 0x000e620008aa0000 */
[----:B------:R-:W-:Y:S01]  /*65b0*/  NOP ;  /* 0x0000000000007918 */ /* 0x000fe20000000000 */
[----:B------:R-:W-:Y:S01]  /*65c0*/  UIADD3 UR4, UPT, UPT, UR5, 0x130, URZ ;  /* 0x0000013005047890 */ /* 0x000fe2000fffe0ff */
[--C-:B------:R-:W-:Y:S01]  /*65d0*/  HADD2.F32 R45, -RZ, R46.reuse.H0_H0 ;  /* 0x2000002eff2d7230 */ /* 0x100fe20000004100 */
[----:B------:R-:W-:Y:S01]  /*65e0*/  F2FP.F16.E4M3.UNPACK_B R54, R64 ;  /* 0x00000040ff36723e */ /* 0x000fe200020006ff */
[----:B------:R-:W-:Y:S01]  /*65f0*/  HADD2.F32 R46, -RZ, R46.H1_H1 ;  /* 0x3000002eff2e7230 */ /* 0x000fe20000004100 */
[----:B------:R-:W-:Y:S01]  /*6600*/  UPRMT UR4, UR48, 0x654, UR4 ;  /* 0x0000065430047896 */ /* 0x000fe20008000004 */
[--C-:B------:R-:W-:Y:S01]  /*6610*/  HADD2.F32 R49, -RZ, R50.reuse.H0_H0 ;  /* 0x20000032ff317230 */ /* 0x100fe20000004100 */
[-C--:B------:R-:W-:Y:S01]  /*6620*/  F2FP.F16.E4M3.UNPACK_B R58, R65.reuse ;  /* 0x00000041ff3a723e */ /* 0x080fe200020006ff */
[----:B------:R-:W-:Y:S01]  /*6630*/  HADD2.F32 R50, -RZ, R50.H1_H1 ;  /* 0x30000032ff327230 */ /* 0x000fe20000004100 */
[----:B------:R-:W-:Y:S01]  /*6640*/  F2FP.F16.E4M3.UNPACK_B R62, R66 ;  /* 0x00000042ff3e723e */ /* 0x000fe200020006ff */
[--C-:B------:R-:W-:Y:S01]  /*6650*/  HADD2.F32 R53, -RZ, R54.reuse.H0_H0 ;  /* 0x20000036ff357230 */ /* 0x100fe20000004100 */
[----:B------:R-:W-:Y:S01]  /*6660*/  F2FP.F16.E4M3.UNPACK_B R56, R64.H1 ;  /* 0x00000040ff38723e */ /* 0x000fe200030006ff */
[----:B------:R-:W-:Y:S01]  /*6670*/  HADD2.F32 R54, -RZ, R54.H1_H1 ;  /* 0x30000036ff367230 */ /* 0x000fe20000004100 */
[----:B------:R-:W-:Y:S01]  /*6680*/  F2FP.F16.E4M3.UNPACK_B R60, R65.H1 ;  /* 0x00000041ff3c723e */ /* 0x000fe200030006ff */
[----:B-1----:R-:W-:Y:S01]  /*6690*/  SYNCS.ARRIVE.TRANS64.RED.A1T0 RZ, [UR4], RZ ;  /* 0x000000ffffff79a7 */ /* 0x002fe20008100404 */
[--C-:B------:R-:W-:Y:S01]  /*66a0*/  HADD2.F32 R57, -RZ, R58.reuse.H0_H0 ;  /* 0x2000003aff397230 */ /* 0x100fe20000004100 */
[-C--:B------:R-:W-:Y:S01]  /*66b0*/  F2FP.F16.E4M3.UNPACK_B R65, R67.reuse ;  /* 0x00000043ff41723e */ /* 0x080fe200020006ff */
[----:B------:R-:W-:Y:S01]  /*66c0*/  HADD2.F32 R58, -RZ, R58.H1_H1 ;  /* 0x3000003aff3a7230 */ /* 0x000fe20000004100 */
[----:B------:R-:W-:Y:S01]  /*66d0*/  F2FP.F16.E4M3.UNPACK_B R64, R66.H1 ;  /* 0x00000042ff40723e */ /* 0x000fe200030006ff */
[--C-:B------:R-:W-:Y:S01]  /*66e0*/  HADD2.F32 R61, -RZ, R62.reuse.H0_H0 ;  /* 0x2000003eff3d7230 */ /* 0x100fe20000004100 */
[----:B------:R-:W-:Y:S01]  /*66f0*/  F2FP.F16.E4M3.UNPACK_B R67, R67.H1 ;  /* 0x00000043ff43723e */ /* 0x000fe200030006ff */
[----:B------:R-:W-:Y:S01]  /*6700*/  HADD2.F32 R62, -RZ, R62.H1_H1 ;  /* 0x3000003eff3e7230 */ /* 0x000fe20000004100 */
[----:B------:R-:W-:Y:S01]  /*6710*/  IADD3 R36, PT, PT, R36, 0x1, RZ ;  /* 0x0000000124247810 */ /* 0x000fe20007ffe0ff */
[C---:B----4-:R-:W-:Y:S01]  /*6720*/  FMUL R4, R38.reuse, R4 ;  /* 0x0000000426047220 */ /* 0x050fe20000400000 */
[C---:B------:R-:W-:Y:S01]  /*6730*/  FMUL R5, R38.reuse, R5 ;  /* 0x0000000526057220 */ /* 0x040fe20000400000 */
[C---:B------:R-:W-:Y:S01]  /*6740*/  FMUL R8, R38.reuse, R8 ;  /* 0x0000000826087220 */ /* 0x040fe20000400000 */
[C---:B------:R-:W-:Y:S01]  /*6750*/  FMUL R9, R38.reuse, R9 ;  /* 0x0000000926097220 */ /* 0x040fe20000400000 */
[C---:B------:R-:W-:Y:S01]  /*6760*/  FFMA R4, R39.reuse, R0, R4 ;  /* 0x0000000027047223 */ /* 0x040fe20000000004 */
[C---:B------:R-:W-:Y:S01]  /*6770*/  FFMA R5, R39.reuse, R2, R5 ;  /* 0x0000000227057223 */ /* 0x040fe20000000005 */
[C---:B------:R-:W-:Y:S01]  /*6780*/  FMUL R12, R38.reuse, R12 ;  /* 0x0000000c260c7220 */ /* 0x040fe20000400000 */
        /* <DEDUP_REMOVED lines=10> */
[----:B------:R-:W-:Y:S02]  /*6830*/  HADD2.F32 R44, -RZ, R44.H1_H1 ;  /* 0x3000002cff2c7230 */ /* 0x000fe40000004100 */
[C---:B------:R-:W-:Y:S01]  /*6840*/  FMUL R10, R38.reuse, R10 ;  /* 0x0000000a260a7220 */ /* 0x040fe20000400000 */
[C---:B------:R-:W-:Y:S01]  /*6850*/  FFMA R6, R39.reuse, R3, R6 ;  /* 0x0000000327067223 */ /* 0x040fe20000000006 */
[C---:B------:R-:W-:Y:S01]  /*6860*/  FFMA R7, R39.reuse, R40, R7 ;  /* 0x0000002827077223 */ /* 0x040fe20000000007 */
[C---:B------:R-:W-:Y:S01]  /*6870*/  FFMA R8, R39.reuse, R41, R8 ;  /* 0x0000002927087223 */ /* 0x040fe20000000008 */
[C---:B------:R-:W-:Y:S01]  /*6880*/  FFMA R9, R39.reuse, R42, R9 ;  /* 0x0000002a27097223 */ /* 0x040fe20000000009 */
[----:B------:R-:W-:Y:S01]  /*6890*/  FFMA R10, R39, R43, R10 ;  /* 0x0000002b270a7223 */ /* 0x000fe2000000000a */
[--C-:B------:R-:W-:Y:S01]  /*68a0*/  HADD2.F32 R40, -RZ, R65.reuse.H0_H0 ;  /* 0x20000041ff287230 */ /* 0x100fe20000004100 */
[----:B------:R-:W-:Y:S01]  /*68b0*/  F2FP.SATFINITE.E4M3.F32.PACK_AB_MERGE_C R86, R7, R6, RZ ;  /* 0x000000060756723e */ /* 0x000fe200048070ff */
[C---:B------:R-:W-:Y:S01]  /*68c0*/  FMUL R7, R38.reuse, R24 ;  /* 0x0000001826077220 */ /* 0x040fe20000400000 */
[C---:B------:R-:W-:Y:S01]  /*68d0*/  FMUL R24, R38.reuse, R29 ;  /* 0x0000001d26187220 */ /* 0x040fe20000400000 */
[C---:B------:R-:W-:Y:S01]  /*68e0*/  FMUL R29, R38.reuse, R34 ;  /* 0x00000022261d7220 */ /* 0x040fe20000400000 */
[----:B------:R-:W-:Y:S02]  /*68f0*/  HADD2.F32 R65, -RZ, R65.H1_H1 ;  /* 0x30000041ff417230 */ /* 0x000fe40000004100 */
[C---:B------:R-:W-:Y:S01]  /*6900*/  FMUL R11, R38.reuse, R11 ;  /* 0x0000000b260b7220 */ /* 0x040fe20000400000 */
[--C-:B------:R-:W-:Y:S02]  /*6910*/  HADD2.F32 R47, -RZ, R48.reuse.H0_H0 ;  /* 0x20000030ff2f7230 */ /* 0x100fe40000004100 */
[C---:B------:R-:W-:Y:S01]  /*6920*/  FMUL R14, R38.reuse, R14 ;  /* 0x0000000e260e7220 */ /* 0x040fe20000400000 */
[----:B------:R-:W-:Y:S02]  /*6930*/  HADD2.F32 R48, -RZ, R48.H1_H1 ;  /* 0x30000030ff307230 */ /* 0x000fe40000004100 */
[C---:B------:R-:W-:Y:S01]  /*6940*/  FFMA R11, R39.reuse, R44, R11 ;  /* 0x0000002c270b7223 */ /* 0x040fe2000000000b */
[C---:B------:R-:W-:Y:S01]  /*6950*/  FFMA R12, R39.reuse, R45, R12 ;  /* 0x0000002d270c7223 */ /* 0x040fe2000000000c */
[C---:B------:R-:W-:Y:S01]  /*6960*/  FFMA R13, R39.reuse, R46, R13 ;  /* 0x0000002e270d7223 */ /* 0x040fe2000000000d */
[----:B------:R-:W-:Y:S01]  /*6970*/  FFMA R14, R39, R47, R14 ;  /* 0x0000002f270e7223 */ /* 0x000fe2000000000e */
[C---:B------:R-:W-:Y:S01]  /*6980*/  FMUL R15, R38.reuse, R15 ;  /* 0x0000000f260f7220 */ /* 0x040fe20000400000 */
[--C-:B------:R-:W-:Y:S01]  /*6990*/  HADD2.F32 R51, -RZ, R52.reuse.H0_H0 ;  /* 0x20000034ff337230 */ /* 0x100fe20000004100 */
[----:B------:R-:W-:Y:S01]  /*69a0*/  F2FP.SATFINITE.E4M3.F32.PACK_AB_MERGE_C R10, R11, R10, RZ ;  /* 0x0000000a0b0a723e */ /* 0x000fe200048070ff */
[----:B------:R-:W-:Y:S02]  /*69b0*/  HADD2.F32 R52, -RZ, R52.H1_H1 ;  /* 0x30000034ff347230 */ /* 0x000fe40000004100 */
[C---:B------:R-:W-:Y:S01]  /*69c0*/  FFMA R15, R39.reuse, R48, R15 ;  /* 0x00000030270f7223 */ /* 0x040fe2000000000f */
[C---:B------:R-:W-:Y:S01]  /*69d0*/  FFMA R16, R39.reuse, R49, R16 ;  /* 0x0000003127107223 */ /* 0x040fe20000000010 */
[C---:B------:R-:W-:Y:S01]  /*69e0*/  FFMA R17, R39.reuse, R50, R17 ;  /* 0x0000003227117223 */ /* 0x040fe20000000011 */
[C---:B------:R-:W-:Y:S01]  /*69f0*/  FMUL R18, R38.reuse, R18 ;  /* 0x0000001226127220 */ /* 0x040fe20000400000 */
[C---:B------:R-:W-:Y:S01]  /*6a00*/  FMUL R19, R38.reuse, R19 ;  /* 0x0000001326137220 */ /* 0x040fe20000400000 */
[--C-:B------:R-:W-:Y:S02]  /*6a10*/  HADD2.F32 R55, -RZ, R56.reuse.H0_H0 ;  /* 0x20000038ff377230 */ /* 0x100fe40000004100 */
[C---:B------:R-:W-:Y:S01]  /*6a20*/  FMUL R3, R38.reuse, R22 ;  /* 0x0000001626037220 */ /* 0x040fe20000400000 */
[C---:B------:R-:W-:Y:S01]  /*6a30*/  FFMA R18, R39.reuse, R51, R18 ;  /* 0x0000003327127223 */ /* 0x040fe20000000012 */
[----:B------:R-:W-:Y:S02]  /*6a40*/  HADD2.F32 R56, -RZ, R56.H1_H1 ;  /* 0x30000038ff387230 */ /* 0x000fe40000004100 */
[C---:B------:R-:W-:Y:S01]  /*6a50*/  FFMA R19, R39.reuse, R52, R19 ;  /* 0x0000003427137223 */ /* 0x040fe20000000013 */
[C---:B------:R-:W-:Y:S01]  /*6a60*/  FMUL R6, R38.reuse, R23 ;  /* 0x0000001726067220 */ /* 0x040fe20000400000 */
[C---:B------:R-:W-:Y:S01]  /*6a70*/  FFMA R0, R39.reuse, R53, R0 ;  /* 0x0000003527007223 */ /* 0x040fe20000000000 */
[C---:B------:R-:W-:Y:S01]  /*6a80*/  FFMA R2, R39.reuse, R54, R2 ;  /* 0x0000003627027223 */ /* 0x040fe20000000002 */
[--C-:B------:R-:W-:Y:S02]  /*6a90*/  HADD2.F32 R59, -RZ, R60.reuse.H0_H0 ;  /* 0x2000003cff3b7230 */ /* 0x100fe40000004100 */
[C---:B------:R-:W-:Y:S01]  /*6aa0*/  FFMA R3, R39.reuse, R55, R3 ;  /* 0x0000003727037223 */ /* 0x040fe20000000003 */
[----:B------:R-:W-:Y:S02]  /*6ab0*/  HADD2.F32 R60, -RZ, R60.H1_H1 ;  /* 0x3000003cff3c7230 */ /* 0x000fe40000004100 */
[C---:B------:R-:W-:Y:S01]  /*6ac0*/  FMUL R21, R38.reuse, R26 ;  /* 0x0000001a26157220 */ /* 0x040fe20000400000 */
[C---:B------:R-:W-:Y:S01]  /*6ad0*/  FMUL R22, R38.reuse, R27 ;  /* 0x0000001b26167220 */ /* 0x040fe20000400000 */
[C---:B------:R-:W-:Y:S01]  /*6ae0*/  FFMA R6, R39.reuse, R56, R6 ;  /* 0x0000003827067223 */ /* 0x040fe20000000006 */
[C---:B------:R-:W-:Y:S01]  /*6af0*/  FFMA R7, R39.reuse, R57, R7 ;  /* 0x0000003927077223 */ /* 0x040fe20000000007 */
[C---:B------:R-:W-:Y:S01]  /*6b00*/  FMUL R23, R38.reuse, R28 ;  /* 0x0000001c26177220 */ /* 0x040fe20000400000 */
[C---:B------:R-:W-:Y:S01]  /*6b10*/  FFMA R20, R39.reuse, R58, R20 ;  /* 0x0000003a27147223 */ /* 0x040fe20000000014 */
[--C-:B------:R-:W-:Y:S02]  /*6b20*/  HADD2.F32 R63, -RZ, R64.reuse.H0_H0 ;  /* 0x20000040ff3f7230 */ /* 0x100fe40000004100 */
[C---:B------:R-:W-:Y:S01]  /*6b30*/  FFMA R21, R39.reuse, R59, R21 ;  /* 0x0000003b27157223 */ /* 0x040fe20000000015 */
[----:B------:R-:W-:Y:S02]  /*6b40*/  HADD2.F32 R64, -RZ, R64.H1_H1 ;  /* 0x30000040ff407230 */ /* 0x000fe40000004100 */
[C---:B------:R-:W-:Y:S01]  /*6b50*/  FFMA R22, R39.reuse, R60, R22 ;  /* 0x0000003c27167223 */ /* 0x040fe20000000016 */
[C---:B------:R-:W-:Y:S01]  /*6b60*/  FMUL R26, R38.reuse, R31 ;  /* 0x0000001f261a7220 */ /* 0x040fe20000400000 */
[C---:B------:R-:W-:Y:S01]  /*6b70*/  FMUL R27, R38.reuse, R32 ;  /* 0x00000020261b7220 */ /* 0x040fe20000400000 */
[C---:B------:R-:W-:Y:S01]  /*6b80*/  FFMA R23, R39.reuse, R61, R23 ;  /* 0x0000003d27177223 */ /* 0x040fe20000000017 */
[----:B------:R-:W-:Y:S01]  /*6b90*/  FMUL R28, R38, R33 ;  /* 0x00000021261c7220 */ /* 0x000fe20000400000 */
[C---:B------:R-:W-:Y:S01]  /*6ba0*/  FFMA R24, R39.reuse, R62, R24 ;  /* 0x0000003e27187223 */ /* 0x040fe20000000018 */
[--C-:B------:R-:W-:Y:S02]  /*6bb0*/  HADD2.F32 R66, -RZ, R67.reuse.H0_H0 ;  /* 0x20000043ff427230 */ /* 0x100fe40000004100 */
[C---:B------:R-:W-:Y:S01]  /*6bc0*/  FFMA R25, R39.reuse, R63, R25 ;  /* 0x0000003f27197223 */ /* 0x040fe20000000019 */
[----:B------:R-:W-:Y:S02]  /*6bd0*/  HADD2.F32 R67, -RZ, R67.H1_H1 ;  /* 0x30000043ff437230 */ /* 0x000fe40000004100 */
[----:B------:R-:W-:Y:S01]  /*6be0*/  FFMA R26, R39, R64, R26 ;  /* 0x00000040271a7223 */ /* 0x000fe2000000001a */
[----:B------:R-:W-:Y:S01]  /*6bf0*/  F2FP.SATFINITE.E4M3.F32.PACK_AB_MERGE_C R14, R15, R14, RZ ;  /* 0x0000000e0f0e723e */ /* 0x000fe200048070ff */
[----:B------:R-:W-:Y:S01]  /*6c00*/  FFMA R27, R39, R40, R27 ;  /* 0x00000028271b7223 */ /* 0x000fe2000000001b */
[----:B------:R-:W-:Y:S01]  /*6c10*/  F2FP.SATFINITE.E4M3.F32.PACK_AB_MERGE_C R18, R19, R18, RZ ;  /* 0x000000121312723e */ /* 0x000fe200048070ff */
[C---:B------:R-:W-:Y:S01]  /*6c20*/  FFMA R28, R39.reuse, R65, R28 ;  /* 0x00000041271c7223 */ /* 0x040fe2000000001c */
[C---:B------:R-:W-:Y:S01]  /*6c30*/  FFMA R29, R39.reuse, R66, R29 ;  /* 0x00000042271d7223 */ /* 0x040fe2000000001d */
[----:B------:R-:W-:Y:S01]  /*6c40*/  FFMA R30, R39, R67, R30 ;  /* 0x00000043271e7223 */ /* 0x000fe2000000001e */
[----:B------:R-:W-:Y:S02]  /*6c50*/  F2FP.SATFINITE.E4M3.F32.PACK_AB_MERGE_C R32, R5, R4, R86 ;  /* 0x000000040520723e */ /* 0x000fe40004807056 */
[----:B------:R-:W-:Y:S02]  /*6c60*/  F2FP.SATFINITE.E4M3.F32.PACK_AB_MERGE_C R33, R9, R8, R10 ;  /* 0x000000080921723e */ /* 0x000fe4000480700a */
[----:B------:R-:W-:Y:S02]  /*6c70*/  F2FP.SATFINITE.E4M3.F32.PACK_AB_MERGE_C R34, R13, R12, R14 ;  /* 0x0000000c0d22723e */ /* 0x000fe4000480700e */
[----:B------:R-:W-:Y:S02]  /*6c80*/  F2FP.SATFINITE.E4M3.F32.PACK_AB_MERGE_C R35, R17, R16, R18 ;  /* 0x000000101123723e */ /* 0x000fe40004807012 */
[----:B------:R-:W-:Y:S02]  /*6c90*/  F2FP.SATFINITE.E4M3.F32.PACK_AB_MERGE_C R3, R6, R3, RZ ;  /* 0x000000030603723e */ /* 0x000fe400048070ff */
[----:B------:R-:W-:Y:S01]  /*6ca0*/  F2FP.SATFINITE.E4M3.F32.PACK_AB_MERGE_C R5, R22, R21, RZ ;  /* 0x000000151605723e */ /* 0x000fe200048070ff */
[----:B------:R1:W-:Y:S01]  /*6cb0*/  STS.128 [R78+UR44+0x1200], R32 ;  /* 0x001200204e007988 */ /* 0x0003e20008000c2c */
[----:B------:R-:W-:Y:S02]  /*6cc0*/  F2FP.SATFINITE.E4M3.F32.PACK_AB_MERGE_C R6, R26, R25, RZ ;  /* 0x000000191a06723e */ /* 0x000fe400048070ff */
[----:B------:R-:W-:Y:S02]  /*6cd0*/  F2FP.SATFINITE.E4M3.F32.PACK_AB_MERGE_C R29, R30, R29, RZ ;  /* 0x0000001d1e1d723e */ /* 0x000fe400048070ff */
[----:B------:R-:W-:Y:S02]  /*6ce0*/  F2FP.SATFINITE.E4M3.F32.PACK_AB_MERGE_C R5, R20, R7, R5 ;  /* 0x000000071405723e */ /* 0x000fe40004807005 */
[----:B------:R-:W-:Y:S02]  /*6cf0*/  F2FP.SATFINITE.E4M3.F32.PACK_AB_MERGE_C R4, R2, R0, R3 ;  /* 0x000000000204723e */ /* 0x000fe40004807003 */
[----:B------:R-:W-:Y:S02]  /*6d00*/  F2FP.SATFINITE.E4M3.F32.PACK_AB_MERGE_C R6, R24, R23, R6 ;  /* 0x000000171806723e */ /* 0x000fe40004807006 */
[----:B------:R-:W-:Y:S05]  /*6d10*/  F2FP.SATFINITE.E4M3.F32.PACK_AB_MERGE_C R7, R28, R27, R29 ;  /* 0x0000001b1c07723e */ /* 0x000fea000480701d */
[----:B------:R1:W-:Y:S01]  /*6d20*/  STS.128 [R77+0x1010], R4 ;  /* 0x001010044d007388 */ /* 0x0003e20000000c00 */
[----:B------:R-:W-:Y:S01]  /*6d30*/  @!PT LDS RZ, [RZ] ;  /* 0x00000000fffff984 */ /* 0x000fe20000000800 */
[----:B------:R-:W-:Y:S01]  /*6d40*/  @!PT LDS RZ, [RZ] ;  /* 0x00000000fffff984 */ /* 0x000fe20000000800 */
[----:B------:R-:W-:Y:S01]  /*6d50*/  @!PT LDS RZ, [RZ] ;  /* 0x00000000fffff984 */ /* 0x000fe20000000800 */
[----:B------:R-:W-:Y:S01]  /*6d60*/  @!PT LDS RZ, [RZ] ;  /* 0x00000000fffff984 */ /* 0x000fe20000000800 */
[----:B------:R3:W-:Y:S07]  /*6d70*/  MEMBAR.ALL.CTA ;  /* 0x0000000000007992 */ /* 0x0007ee0000008000 */
[----:B---3--:R-:W3:Y:S02]  /*6d80*/  FENCE.VIEW.ASYNC.S ;  /* 0x00000000000073c6 */ /* 0x008ee40000000000 */
[----:B---3--:R-:W-:Y:S06]  /*6d90*/  BAR.SYNC.DEFER_BLOCKING 0x1, 0x80 ;  /* 0x0042000000007b1d */ /* 0x008fec0000010000 */
[----:B------:R-:W-:Y:S05]  /*6da0*/  @P0 BRA `(.L_x_110) ;  /* 0x0000000000300947 */ /* 0x000fea0003800000 */
[----:B------:R-:W-:Y:S02]  /*6db0*/  UIADD3 UR4, UPT, UPT, UR44, 0x1200, URZ ;  /* 0x000012002c047890 */ /* 0x000fe4000fffe0ff */
[----:B------:R-:W-:Y:S02]  /*6dc0*/  USHF.L.U32 UR9, UR45, 0x6, URZ ;  /* 0x000000062d097899 */ /* 0x000fe400080006ff */
[----:B------:R-:W-:Y:S02]  /*6dd0*/  USHF.L.U32 UR10, UR46, 0x6, URZ ;  /* 0x000000062e0a7899 */ /* 0x000fe400080006ff */
[----:B------:R-:W-:Y:S01]  /*6de0*/  MOV R85, UR4 ;  /* 0x0000000400557c02 */ /* 0x000fe20008000f00 */
[----:B------:R-:W-:Y:S01]  /*6df0*/  UIADD3 UR4, UP0, UPT, UR62, 0x680, URZ ;  /* 0x000006803e047890 */ /* 0x000fe2000ff1e0ff */
[----:B------:R-:W-:Y:S02]  /*6e00*/  UMOV UR11, UR36 ;  /* 0x00000024000b7c82 */ /* 0x000fe40008000000 */
[----:B------:R-:W-:Y:S01]  /*6e10*/  R2UR UR8, R85 ;  /* 0x00000000550872ca */ /* 0x000fe200000e0000 */
[----:B------:R-:W-:Y:S11]  /*6e20*/  UIADD3.X UR5, UPT, UPT, URZ, UR63, URZ, UP0, !UPT ;  /* 0x0000003fff057290 */ /* 0x000ff600087fe4ff */
[----:B------:R-:W-:Y:S01]  /*6e30*/  @!UPT UIADD3 URZ, UPT, UPT, URZ, URZ, URZ ;  /* 0x000000fffffff290 */ /* 0x000fe2000fffe0ff */
[----:B------:R3:W-:Y:S01]  /*6e40*/  UTMASTG.3D [UR8], [UR4] ;  /* 0x00000008040073b5 */ /* 0x0007e20008010000 */
[----:B------:R0:W-:Y:S01]  /*6e50*/  UTMACMDFLUSH ;  /* 0x00000000000079b7 */ /* 0x0001e20000000000 */
[----:B---3--:R-:W-:Y:S04]  /*6e60*/  DEPBAR.LE SB0, 0x0 ;  /* 0x000080000000791a */ /* 0x008fe80000000000 */
.L_x_110:
[----:B------:R-:W-:Y:S05]  /*6e70*/  BSYNC.RECONVERGENT B0 ;  /* 0x0000000000007941 */ /* 0x000fea0003800200 */
.L_x_109:
[----:B------:R-:W-:Y:S01]  /*6e80*/  BAR.SYNC.DEFER_BLOCKING 0x1, 0x80 ;  /* 0x0042000000007b1d */ /* 0x000fe20000010000 */
[----:B------:R-:W-:Y:S01]  /*6e90*/  ISETP.NE.AND P0, PT, R81, 0x2, PT ;  /* 0x000000025100780c */ /* 0x000fe20003f05270 */
[----:B------:R-:W-:Y:S01]  /*6ea0*/  UISETP.NE.AND UP0, UPT, UR47, URZ, UPT ;  /* 0x000000ff2f00728c */ /* 0x000fe2000bf05270 */
[----:B------:R-:W-:Y:S01]  /*6eb0*/  ISETP.NE.AND P1, PT, R36, 0x4, PT ;  /* 0x000000042400780c */ /* 0x000fe20003f25270 */
[----:B------:R-:W-:Y:S01]  /*6ec0*/  UIADD3 UR45, UPT, UPT, UR37, UR57, URZ ;  /* 0x00000039252d7290 */ /* 0x000fe2000fffe0ff */
[----:B------:R-:W-:Y:S01]  /*6ed0*/  SEL R2, RZ, 0x1, P0 ;  /* 0x00000001ff027807 */ /* 0x000fe20000000000 */
[----:B------:R-:W-:Y:S01]  /*6ee0*/  UIADD3 UR46, UPT, UPT, UR38, UR60, URZ ;  /* 0x0000003c262e7290 */ /* 0x000fe2000fffe0ff */
[----:B------:R-:W-:Y:S02]  /*6ef0*/  SEL R0, RZ, 0x1, P1 ;  /* 0x00000001ff007807 */ /* 0x000fe40000800000 */
[----:B------:R-:W-:Y:S02]  /*6f00*/  LOP3.LUT R83, R83, R2, RZ, 0x3c, !PT ;  /* 0x0000000253537212 */ /* 0x000fe400078e3cff */
[----:B------:R-:W-:Y:S02]  /*6f10*/  LOP3.LUT R84, R84, R0, RZ, 0x3c, !PT ;  /* 0x0000000054547212 */ /* 0x000fe400078e3cff */
[----:B------:R-:W-:Y:S02]  /*6f20*/  SEL R81, R81, RZ, P0 ;  /* 0x000000ff51517207 */ /* 0x000fe40000000000 */
[----:B------:R-:W-:Y:S01]  /*6f30*/  SEL R36, R36, RZ, P1 ;  /* 0x000000ff24247207 */ /* 0x000fe20000800000 */
[----:B------:R-:W-:Y:S01]  /*6f40*/  UMOV UR36, UR51 ;  /* 0x0000003300247c82 */ /* 0x000fe20008000000 */
[----:B------:R-:W-:Y:S05]  /*6f50*/  BRA.U UP0, `(.L_x_111) ;  /* 0xffffffe5002c7547 */ /* 0x000fea000b83ffff */
[----:B------:R-:W-:Y:S05]  /*6f60*/  EXIT ;  /* 0x000000000000794d */ /* 0x000fea0003800000 */
.L_x_25:
[----:B--2---:R2:W3:Y:S02]  /*6f70*/  SYNCS.PHASECHK.TRANS64.TRYWAIT P0, [R0+URZ+0x160], R2 ;  /* 0x00016002000075a7 */ /* 0x0044e400080011ff */
[----:B---3--:R-:W-:Y:S05]  /*6f80*/  @!P0 NANOSLEEP.SYNCS 0x989680 ;  /* 0x009896800000895d */ /* 0x008fea0003900000 */
[----:B------:R-:W3:Y:S02]  /*6f90*/  @!P0 SYNCS.PHASECHK.TRANS64 P0, [R0+URZ+0x160], R2 ;  /* 0x00016002000085a7 */ /* 0x000ee400080010ff */
[----:B---3--:R-:W-:Y:S05]  /*6fa0*/  @!P0 BRA `(.L_x_25) ;  /* 0xfffffffc00f08947 */ /* 0x008fea000383ffff */
[----:B------:R-:W-:Y:S05]  /*6fb0*/  BRA `(.L_x_112) ;  /* 0xffffffa800c07947 */ /* 0x000fea000383ffff */
.L_x_28:
[----:B-1----:R-:W-:-:S07]  /*6fc0*/  MOV R0, UR33 ;  /* 0x0000002100007c02 */ /* 0x002fce0008000f00 */
.L_x_113:
[----:B-1----:R1:W2:Y:S02]  /*6fd0*/  SYNCS.PHASECHK.TRANS64.TRYWAIT P0, [R0+URZ+0x68], R3 ;  /* 0x00006803000075a7 */ /* 0x0022a400080011ff */
[----:B--2---:R-:W-:Y:S05]  /*6fe0*/  @!P0 NANOSLEEP.SYNCS 0x989680 ;  /* 0x009896800000895d */ /* 0x004fea0003900000 */
[----:B------:R-:W2:Y:S02]  /*6ff0*/  @!P0 SYNCS.PHASECHK.TRANS64 P0, [R0+URZ+0x68], R3 ;  /* 0x00006803000085a7 */ /* 0x000ea400080010ff */
[----:B--2---:R-:W-:Y:S05]  /*7000*/  @!P0 BRA `(.L_x_113) ;  /* 0xfffffffc00f08947 */ /* 0x004fea000383ffff */
[----:B------:R-:W-:Y:S05]  /*7010*/  BRA `(.L_x_27) ;  /* 0xffffffac00087947 */ /* 0x000fea000383ffff */
.L_x_35:
[----:B-1----:R-:W-:-:S07]  /*7020*/  MOV R0, UR17 ;  /* 0x0000001100007c02 */ /* 0x002fce0008000f00 */
.L_x_114:
[----:B-1----:R1:W2:Y:S02]  /*7030*/  SYNCS.PHASECHK.TRANS64.TRYWAIT P0, [R0+URZ+0x68], R3 ;  /* 0x00006803000075a7 */ /* 0x0022a400080011ff */
[----:B--2---:R-:W-:Y:S05]  /*7040*/  @!P0 NANOSLEEP.SYNCS 0x989680 ;  /* 0x009896800000895d */ /* 0x004fea0003900000 */
[----:B------:R-:W2:Y:S02]  /*7050*/  @!P0 SYNCS.PHASECHK.TRANS64 P0, [R0+URZ+0x68], R3 ;  /* 0x00006803000085a7 */ /* 0x000ea400080010ff */
[----:B--2---:R-:W-:Y:S05]  /*7060*/  @!P0 BRA `(.L_x_114) ;  /* 0xfffffffc00f08947 */ /* 0x004fea000383ffff */
[----:B------:R-:W-:Y:S05]  /*7070*/  BRA `(.L_x_34) ;  /* 0xffffffac00c47947 */ /* 0x000fea000383ffff */
.L_x_40:
[----:B-1----:R1:W2:Y:S02]  /*7080*/  SYNCS.PHASECHK.TRANS64.TRYWAIT P0, [R3+URZ+0xf0], R0 ;  /* 0x0000f000030075a7 */ /* 0x0022a400080011ff */
[----:B--2---:R-:W-:Y:S05]  /*7090*/  @!P0 NANOSLEEP.SYNCS 0x989680 ;  /* 0x009896800000895d */ /* 0x004fea0003900000 */
[----:B------:R-:W2:Y:S02]  /*70a0*/  @!P0 SYNCS.PHASECHK.TRANS64 P0, [R3+URZ+0xf0], R0 ;  /* 0x0000f000030085a7 */ /* 0x000ea400080010ff */
[----:B--2---:R-:W-:Y:S05]  /*70b0*/  @!P0 BRA `(.L_x_40) ;  /* 0xfffffffc00f08947 */ /* 0x004fea000383ffff */
[----:B------:R-:W-:Y:S05]  /*70c0*/  BRA `(.L_x_115) ;  /* 0xffffffb000687947 */ /* 0x000fea000383ffff */
.L_x_44:
[----:B------:R-:W-:-:S07]  /*70d0*/  MOV R0, UR4 ;  /* 0x0000000400007c02 */ /* 0x000fce0008000f00 */
.L_x_116:
[----:B-1----:R1:W2:Y:S02]  /*70e0*/  SYNCS.PHASECHK.TRANS64.TRYWAIT P0, [R0+URZ], R2 ;  /* 0x00000002000075a7 */ /* 0x0022a400080011ff */
[----:B--2---:R-:W-:Y:S05]  /*70f0*/  @!P0 NANOSLEEP.SYNCS 0x989680 ;  /* 0x009896800000895d */ /* 0x004fea0003900000 */
[----:B------:R-:W2:Y:S02]  /*7100*/  @!P0 SYNCS.PHASECHK.TRANS64 P0, [R0+URZ], R2 ;  /* 0x00000002000085a7 */ /* 0x000ea400080010ff */
[----:B--2---:R-:W-:Y:S05]  /*7110*/  @!P0 BRA `(.L_x_116) ;  /* 0xfffffffc00f08947 */ /* 0x004fea000383ffff */
[----:B------:R-:W-:Y:S05]  /*7120*/  BRA `(.L_x_117) ;  /* 0xffffffb8000c7947 */ /* 0x000fea000383ffff */
.L_x_45:
[----:B------:R-:W-:-:S07]  /*7130*/  MOV R0, UR5 ;  /* 0x0000000500007c02 */ /* 0x000fce0008000f00 */
.L_x_118:
[----:B-1----:R1:W2:Y:S02]  /*7140*/  SYNCS.PHASECHK.TRANS64.TRYWAIT P0, [R0+URZ], R3 ;  /* 0x00000003000075a7 */ /* 0x0022a400080011ff */
[----:B--2---:R-:W-:Y:S05]  /*7150*/  @!P0 NANOSLEEP.SYNCS 0x989680 ;  /* 0x009896800000895d */ /* 0x004fea0003900000 */
[----:B------:R-:W2:Y:S02]  /*7160*/  @!P0 SYNCS.PHASECHK.TRANS64 P0, [R0+URZ], R3 ;  /* 0x00000003000085a7 */ /* 0x000ea400080010ff */
[----:B--2---:R-:W-:Y:S05]  /*7170*/  @!P0 BRA `(.L_x_118) ;  /* 0xfffffffc00f08947 */ /* 0x004fea000383ffff */
[----:B------:R-:W-:Y:S05]  /*7180*/  BRA `(.L_x_119) ;  /* 0xffffffb800187947 */ /* 0x000fea000383ffff */
.L_x_46:
[----:B------:R-:W-:-:S07]  /*7190*/  MOV R0, UR5 ;  /* 0x0000000500007c02 */ /* 0x000fce0008000f00 */
.L_x_120:
[----:B-1----:R1:W2:Y:S02]  /*71a0*/  SYNCS.PHASECHK.TRANS64.TRYWAIT P0, [R0+URZ], R3 ;  /* 0x00000003000075a7 */ /* 0x0022a400080011ff */
[----:B--2---:R-:W-:Y:S05]  /*71b0*/  @!P0 NANOSLEEP.SYNCS 0x989680 ;  /* 0x009896800000895d */ /* 0x004fea0003900000 */
[----:B------:R-:W2:Y:S02]  /*71c0*/  @!P0 SYNCS.PHASECHK.TRANS64 P0, [R0+URZ], R3 ;  /* 0x00000003000085a7 */ /* 0x000ea400080010ff */
[----:B--2---:R-:W-:Y:S05]  /*71d0*/  @!P0 BRA `(.L_x_120) ;  /* 0xfffffffc00f08947 */ /* 0x004fea000383ffff */
[----:B------:R-:W-:Y:S05]  /*71e0*/  BRA `(.L_x_121) ;  /* 0xffffffb800247947 */ /* 0x000fea000383ffff */
.L_x_47:
[----:B------:R-:W-:-:S07]  /*71f0*/  MOV R0, UR5 ;  /* 0x0000000500007c02 */ /* 0x000fce0008000f00 */
.L_x_122:
[----:B-1----:R1:W2:Y:S02]  /*7200*/  SYNCS.PHASECHK.TRANS64.TRYWAIT P0, [R0+URZ], R3 ;  /* 0x00000003000075a7 */ /* 0x0022a400080011ff */
[----:B--2---:R-:W-:Y:S05]  /*7210*/  @!P0 NANOSLEEP.SYNCS 0x989680 ;  /* 0x009896800000895d */ /* 0x004fea0003900000 */
[----:B------:R-:W2:Y:S02]  /*7220*/  @!P0 SYNCS.PHASECHK.TRANS64 P0, [R0+URZ], R3 ;  /* 0x00000003000085a7 */ /* 0x000ea400080010ff */
[----:B--2---:R-:W-:Y:S05]  /*7230*/  @!P0 BRA `(.L_x_122) ;  /* 0xfffffffc00f08947 */ /* 0x004fea000383ffff */
[----:B------:R-:W-:Y:S05]  /*7240*/  BRA `(.L_x_123) ;  /* 0xffffffb800307947 */ /* 0x000fea000383ffff */
.L_x_48:
[----:B------:R-:W-:-:S07]  /*7250*/  MOV R0, UR5 ;  /* 0x0000000500007c02 */ /* 0x000fce0008000f00 */
.L_x_124:
[----:B-1----:R1:W2:Y:S02]  /*7260*/  SYNCS.PHASECHK.TRANS64.TRYWAIT P0, [R0+URZ], R3 ;  /* 0x00000003000075a7 */ /* 0x0022a400080011ff */
[----:B--2---:R-:W-:Y:S05]  /*7270*/  @!P0 NANOSLEEP.SYNCS 0x989680 ;  /* 0x009896800000895d */ /* 0x004fea0003900000 */
[----:B------:R-:W2:Y:S02]  /*7280*/  @!P0 SYNCS.PHASECHK.TRANS64 P0, [R0+URZ], R3 ;  /* 0x00000003000085a7 */ /* 0x000ea400080010ff */
[----:B--2---:R-:W-:Y:S05]  /*7290*/  @!P0 BRA `(.L_x_124) ;  /* 0xfffffffc00f08947 */ /* 0x004fea000383ffff */
[----:B------:R-:W-:Y:S05]  /*72a0*/  BRA `(.L_x_125) ;  /* 0xffffffb8003c7947 */ /* 0x000fea000383ffff */
.L_x_49:
[----:B------:R-:W-:-:S07]  /*72b0*/  MOV R0, UR5 ;  /* 0x0000000500007c02 */ /* 0x000fce0008000f00 */
.L_x_126:
[----:B-1----:R1:W2:Y:S02]  /*72c0*/  SYNCS.PHASECHK.TRANS64.TRYWAIT P0, [R0+URZ], R3 ;  /* 0x00000003000075a7 */ /* 0x0022a400080011ff */
[----:B--2---:R-:W-:Y:S05]  /*72d0*/  @!P0 NANOSLEEP.SYNCS 0x989680 ;  /* 0x009896800000895d */ /* 0x004fea0003900000 */
[----:B------:R-:W2:Y:S02]  /*72e0*/  @!P0 SYNCS.PHASECHK.TRANS64 P0, [R0+URZ], R3 ;  /* 0x00000003000085a7 */ /* 0x000ea400080010ff */
[----:B--2---:R-:W-:Y:S05]  /*72f0*/  @!P0 BRA `(.L_x_126) ;  /* 0xfffffffc00f08947 */ /* 0x004fea000383ffff */
[----:B------:R-:W-:Y:S05]  /*7300*/  BRA `(.L_x_127) ;  /* 0xffffffb800487947 */ /* 0x000fea000383ffff */
.L_x_50:
[----:B------:R-:W-:-:S07]  /*7310*/  MOV R0, UR5 ;  /* 0x0000000500007c02 */ /* 0x000fce0008000f00 */
.L_x_128:
[----:B-1----:R1:W2:Y:S02]  /*7320*/  SYNCS.PHASECHK.TRANS64.TRYWAIT P0, [R0+URZ], R3 ;  /* 0x00000003000075a7 */ /* 0x0022a400080011ff */
[----:B--2---:R-:W-:Y:S05]  /*7330*/  @!P0 NANOSLEEP.SYNCS 0x989680 ;  /* 0x009896800000895d */ /* 0x004fea0003900000 */
[----:B------:R-:W2:Y:S02]  /*7340*/  @!P0 SYNCS.PHASECHK.TRANS64 P0, [R0+URZ], R3 ;  /* 0x00000003000085a7 */ /* 0x000ea400080010ff */
[----:B--2---:R-:W-:Y:S05]  /*7350*/  @!P0 BRA `(.L_x_128) ;  /* 0xfffffffc00f08947 */ /* 0x004fea000383ffff */
[----:B------:R-:W-:Y:S05]  /*7360*/  BRA `(.L_x_129) ;  /* 0xffffffb800547947 */ /* 0x000fea000383ffff */
.L_x_51:
[----:B------:R-:W-:-:S07]  /*7370*/  MOV R0, UR5 ;  /* 0x0000000500007c02 */ /* 0x000fce0008000f00 */
.L_x_130:
[----:B-1----:R1:W2:Y:S02]  /*7380*/  SYNCS.PHASECHK.TRANS64.TRYWAIT P0, [R0+URZ], R3 ;  /* 0x00000003000075a7 */ /* 0x0022a400080011ff */
[----:B--2---:R-:W-:Y:S05]  /*7390*/  @!P0 NANOSLEEP.SYNCS 0x989680 ;  /* 0x009896800000895d */ /* 0x004fea0003900000 */
[----:B------:R-:W2:Y:S02]  /*73a0*/  @!P0 SYNCS.PHASECHK.TRANS64 P0, [R0+URZ], R3 ;  /* 0x00000003000085a7 */ /* 0x000ea400080010ff */
[----:B--2---:R-:W-:Y:S05]  /*73b0*/  @!P0 BRA `(.L_x_130) ;  /* 0xfffffffc00f08947 */ /* 0x004fea000383ffff */
[----:B------:R-:W-:Y:S05]  /*73c0*/  BRA `(.L_x_131) ;  /* 0xffffffb800607947 */ /* 0x000fea000383ffff */
.L_x_52:
[----:B------:R-:W-:-:S07]  /*73d0*/  MOV R0, UR5 ;  /* 0x0000000500007c02 */ /* 0x000fce0008000f00 */
.L_x_132:
[----:B-1----:R1:W2:Y:S02]  /*73e0*/  SYNCS.PHASECHK.TRANS64.TRYWAIT P0, [R0+URZ], R3 ;  /* 0x00000003000075a7 */ /* 0x0022a400080011ff */
[----:B--2---:R-:W-:Y:S05]  /*73f0*/  @!P0 NANOSLEEP.SYNCS 0x989680 ;  /* 0x009896800000895d */ /* 0x004fea0003900000 */
[----:B------:R-:W2:Y:S02]  /*7400*/  @!P0 SYNCS.PHASECHK.TRANS64 P0, [R0+URZ], R3 ;  /* 0x00000003000085a7 */ /* 0x000ea400080010ff */
[----:B--2---:R-:W-:Y:S05]  /*7410*/  @!P0 BRA `(.L_x_132) ;  /* 0xfffffffc00f08947 */ /* 0x004fea000383ffff */
[----:B------:R-:W-:Y:S05]  /*7420*/  BRA `(.L_x_133) ;  /* 0xffffffb8006c7947 */ /* 0x000fea000383ffff */
.L_x_53:
[----:B------:R-:W-:-:S07]  /*7430*/  MOV R0, UR5 ;  /* 0x0000000500007c02 */ /* 0x000fce0008000f00 */
.L_x_134:
[----:B-1----:R1:W2:Y:S02]  /*7440*/  SYNCS.PHASECHK.TRANS64.TRYWAIT P0, [R0+URZ], R3 ;  /* 0x00000003000075a7 */ /* 0x0022a400080011ff */
[----:B--2---:R-:W-:Y:S05]  /*7450*/  @!P0 NANOSLEEP.SYNCS 0x989680 ;  /* 0x009896800000895d */ /* 0x004fea0003900000 */
[----:B------:R-:W2:Y:S02]  /*7460*/  @!P0 SYNCS.PHASECHK.TRANS64 P0, [R0+URZ], R3 ;  /* 0x00000003000085a7 */ /* 0x000ea400080010ff */
[----:B--2---:R-:W-:Y:S05]  /*7470*/  @!P0 BRA `(.L_x_134) ;  /* 0xfffffffc00f08947 */ /* 0x004fea000383ffff */
[----:B------:R-:W-:Y:S05]  /*7480*/  BRA `(.L_x_135) ;  /* 0xffffffb800787947 */ /* 0x000fea000383ffff */
.L_x_54:
[----:B------:R-:W-:-:S07]  /*7490*/  MOV R0, UR5 ;  /* 0x0000000500007c02 */ /* 0x000fce0008000f00 */
.L_x_136:
[----:B-1----:R1:W2:Y:S02]  /*74a0*/  SYNCS.PHASECHK.TRANS64.TRYWAIT P0, [R0+URZ], R3 ;  /* 0x00000003000075a7 */ /* 0x0022a400080011ff */
[----:B--2---:R-:W-:Y:S05]  /*74b0*/  @!P0 NANOSLEEP.SYNCS 0x989680 ;  /* 0x009896800000895d */ /* 0x004fea0003900000 */
[----:B------:R-:W2:Y:S02]  /*74c0*/  @!P0 SYNCS.PHASECHK.TRANS64 P0, [R0+URZ], R3 ;  /* 0x00000003000085a7 */ /* 0x000ea400080010ff */
[----:B--2---:R-:W-:Y:S05]  /*74d0*/  @!P0 BRA `(.L_x_136) ;  /* 0xfffffffc00f08947 */ /* 0x004fea000383ffff */
[----:B------:R-:W-:Y:S05]  /*74e0*/  BRA `(.L_x_137) ;  /* 0xffffffb800847947 */ /* 0x000fea000383ffff */
.L_x_55:
[----:B------:R-:W-:-:S07]  /*74f0*/  MOV R0, UR5 ;  /* 0x0000000500007c02 */ /* 0x000fce0008000f00 */
.L_x_138:
[----:B-1----:R1:W2:Y:S02]  /*7500*/  SYNCS.PHASECHK.TRANS64.TRYWAIT P0, [R0+URZ], R3 ;  /* 0x00000003000075a7 */ /* 0x0022a400080011ff */
[----:B--2---:R-:W-:Y:S05]  /*7510*/  @!P0 NANOSLEEP.SYNCS 0x989680 ;  /* 0x009896800000895d */ /* 0x004fea0003900000 */
[----:B------:R-:W2:Y:S02]  /*7520*/  @!P0 SYNCS.PHASECHK.TRANS64 P0, [R0+URZ], R3 ;  /* 0x00000003000085a7 */ /* 0x000ea400080010ff */
[----:B--2---:R-:W-:Y:S05]  /*7530*/  @!P0 BRA `(.L_x_138) ;  /* 0xfffffffc00f08947 */ /* 0x004fea000383ffff */
[----:B------:R-:W-:Y:S05]  /*7540*/  BRA `(.L_x_139) ;  /* 0xffffffb800907947 */ /* 0x000fea000383ffff */
.L_x_58:
[----:B-1----:R1:W2:Y:S02]  /*7550*/  SYNCS.PHASECHK.TRANS64.TRYWAIT P0, [R2+URZ+0x150], R4 ;  /* 0x00015004020075a7 */ /* 0x0022a400080011ff */
[----:B--2---:R-:W-:Y:S05]  /*7560*/  @!P0 NANOSLEEP.SYNCS 0x989680 ;  /* 0x009896800000895d */ /* 0x004fea0003900000 */
[----:B------:R-:W2:Y:S02]  /*7570*/  @!P0 SYNCS.PHASECHK.TRANS64 P0, [R2+URZ+0x150], R4 ;  /* 0x00015004020085a7 */ /* 0x000ea400080010ff */
[----:B--2---:R-:W-:Y:S05]  /*7580*/  @!P0 BRA `(.L_x_58) ;  /* 0xfffffffc00f08947 */ /* 0x004fea000383ffff */
[----:B------:R-:W-:Y:S05]  /*7590*/  BRA `(.L_x_140) ;  /* 0xffffffb800ec7947 */ /* 0x000fea000383ffff */
.L_x_59:
[----:B------:R-:W-:-:S07]  /*75a0*/  MOV R2, UR4 ;  /* 0x0000000400027c02 */ /* 0x000fce0008000f00 */
.L_x_141:
[----:B-1----:R1:W2:Y:S02]  /*75b0*/  SYNCS.PHASECHK.TRANS64.TRYWAIT P0, [R2+URZ+0x100], R5 ;  /* 0x00010005020075a7 */ /* 0x0022a400080011ff */
[----:B--2---:R-:W-:Y:S05]  /*75c0*/  @!P0 NANOSLEEP.SYNCS 0x989680 ;  /* 0x009896800000895d */ /* 0x004fea0003900000 */
[----:B------:R-:W2:Y:S02]  /*75d0*/  @!P0 SYNCS.PHASECHK.TRANS64 P0, [R2+URZ+0x100], R5 ;  /* 0x00010005020085a7 */ /* 0x000ea400080010ff */
[----:B--2---:R-:W-:Y:S05]  /*75e0*/  @!P0 BRA `(.L_x_141) ;  /* 0xfffffffc00f08947 */ /* 0x004fea000383ffff */
[----:B------:R-:W-:Y:S05]  /*75f0*/  BRA `(.L_x_142) ;  /* 0xffffffb800fc7947 */ /* 0x000fea000383ffff */
.L_x_60:
[----:B-1----:R1:W2:Y:S02]  /*7600*/  SYNCS.PHASECHK.TRANS64.TRYWAIT P1, [R2+URZ+0xf0], R4 ;  /* 0x0000f004020075a7 */ /* 0x0022a400080211ff */
[----:B--2---:R-:W-:Y:S05]  /*7610*/  @!P1 NANOSLEEP.SYNCS 0x989680 ;  /* 0x009896800000995d */ /* 0x004fea0003900000 */
[----:B------:R-:W2:Y:S02]  /*7620*/  @!P1 SYNCS.PHASECHK.TRANS64 P1, [R2+URZ+0xf0], R4 ;  /* 0x0000f004020095a7 */ /* 0x000ea400080210ff */
[----:B--2---:R-:W-:Y:S05]  /*7630*/  @!P1 BRA `(.L_x_60) ;  /* 0xfffffffc00f09947 */ /* 0x004fea000383ffff */
[----:B------:R-:W-:Y:S05]  /*7640*/  BRA `(.L_x_143) ;  /* 0xffffffbc002c7947 */ /* 0x000fea000383ffff */
.L_x_63:
[----:B------:R-:W-:-:S07]  /*7650*/  MOV R0, UR4 ;  /* 0x0000000400007c02 */ /* 0x000fce0008000f00 */
.L_x_144:
[----:B-1----:R1:W2:Y:S02]  /*7660*/  SYNCS.PHASECHK.TRANS64.TRYWAIT P0, [R0+URZ+0x100], R2 ;  /* 0x00010002000075a7 */ /* 0x0022a400080011ff */
[----:B--2---:R-:W-:Y:S05]  /*7670*/  @!P0 NANOSLEEP.SYNCS 0x989680 ;  /* 0x009896800000895d */ /* 0x004fea0003900000 */
[----:B------:R-:W2:Y:S02]  /*7680*/  @!P0 SYNCS.PHASECHK.TRANS64 P0, [R0+URZ+0x100], R2 ;  /* 0x00010002000085a7 */ /* 0x000ea400080010ff */
[----:B--2---:R-:W-:Y:S05]  /*7690*/  @!P0 BRA `(.L_x_144) ;  /* 0xfffffffc00f08947 */ /* 0x004fea000383ffff */
[----:B------:R-:W-:Y:S05]  /*76a0*/  BRA `(.L_x_62) ;  /* 0xffffffbc00807947 */ /* 0x000fea000383ffff */
.L_x_70:
[----:B-1----:R1:W2:Y:S02]  /*76b0*/  SYNCS.PHASECHK.TRANS64.TRYWAIT P1, [R0+URZ+0xf0], R2 ;  /* 0x0000f002000075a7 */ /* 0x0022a400080211ff */
[----:B--2---:R-:W-:Y:S05]  /*76c0*/  @!P1 NANOSLEEP.SYNCS 0x989680 ;  /* 0x009896800000995d */ /* 0x004fea0003900000 */
[----:B------:R-:W2:Y:S02]  /*76d0*/  @!P1 SYNCS.PHASECHK.TRANS64 P1, [R0+URZ+0xf0], R2 ;  /* 0x0000f002000095a7 */ /* 0x000ea400080210ff */
[----:B--2---:R-:W-:Y:S05]  /*76e0*/  @!P1 BRA `(.L_x_70) ;  /* 0xfffffffc00f09947 */ /* 0x004fea000383ffff */
[----:B------:R-:W-:Y:S05]  /*76f0*/  BRA `(.L_x_145) ;  /* 0xffffffc000f47947 */ /* 0x000fea000383ffff */
.L_x_71:
[----:B------:R-:W-:-:S07]  /*7700*/  MOV R2, UR31 ;  /* 0x0000001f00027c02 */ /* 0x000fce0008000f00 */
.L_x_146:
[----:B-1----:R1:W2:Y:S02]  /*7710*/  SYNCS.PHASECHK.TRANS64.TRYWAIT P0, [R2+URZ+0x130], R0 ;  /* 0x00013000020075a7 */ /* 0x0022a400080011ff */
[----:B--2---:R-:W-:Y:S05]  /*7720*/  @!P0 NANOSLEEP.SYNCS 0x989680 ;  /* 0x009896800000895d */ /* 0x004fea0003900000 */
[----:B------:R-:W2:Y:S02]  /*7730*/  @!P0 SYNCS.PHASECHK.TRANS64 P0, [R2+URZ+0x130], R0 ;  /* 0x00013000020085a7 */ /* 0x000ea400080010ff */
[----:B--2---:R-:W-:Y:S05]  /*7740*/  @!P0 BRA `(.L_x_146) ;  /* 0xfffffffc00f08947 */ /* 0x004fea000383ffff */
[----:B------:R-:W-:Y:S05]  /*7750*/  BRA `(.L_x_147) ;  /* 0xffffffc400447947 */ /* 0x000fea000383ffff */
.L_x_74:
[----:B------:R-:W-:Y:S07]  /*7760*/  MOV R0, UR5 ;  /* 0x0000000500007c02 */ /* 0x000fee0008000f00 */
.L_x_148:
[----:B-1----:R1:W2:Y:S02]  /*7770*/  SYNCS.PHASECHK.TRANS64.TRYWAIT P0, [R0+URZ], R2 ;  /* 0x00000002000075a7 */ /* 0x0022a400080011ff */
[----:B--2---:R-:W-:Y:S05]  /*7780*/  @!P0 NANOSLEEP.SYNCS 0x989680 ;  /* 0x009896800000895d */ /* 0x004fea0003900000 */
[----:B------:R-:W2:Y:S02]  /*7790*/  @!P0 SYNCS.PHASECHK.TRANS64 P0, [R0+URZ], R2 ;  /* 0x00000002000085a7 */ /* 0x000ea400080010ff */
[----:B--2---:R-:W-:Y:S05]  /*77a0*/  @!P0 BRA `(.L_x_148) ;  /* 0xfffffffc00f08947 */ /* 0x004fea000383ffff */
[----:B------:R-:W-:Y:S05]  /*77b0*/  BRA `(.L_x_73) ;  /* 0xffffffc400607947 */ /* 0x000fea000383ffff */
.L_x_77:
[----:B------:R-:W-:-:S07]  /*77c0*/  MOV R0, UR4 ;  /* 0x0000000400007c02 */ /* 0x000fce0008000f00 */
.L_x_149:
[----:B--2---:R2:W4:Y:S02]  /*77d0*/  SYNCS.PHASECHK.TRANS64.TRYWAIT P0, [R0+URZ], R2 ;  /* 0x00000002000075a7 */ /* 0x00452400080011ff */
[----:B----4-:R-:W-:Y:S05]  /*77e0*/  @!P0 NANOSLEEP.SYNCS 0x989680 ;  /* 0x009896800000895d */ /* 0x010fea0003900000 */
[----:B------:R-:W4:Y:S02]  /*77f0*/  @!P0 SYNCS.PHASECHK.TRANS64 P0, [R0+URZ], R2 ;  /* 0x00000002000085a7 */ /* 0x000f2400080010ff */
[----:B----4-:R-:W-:Y:S05]  /*7800*/  @!P0 BRA `(.L_x_149) ;  /* 0xfffffffc00f08947 */ /* 0x010fea000383ffff */
[----:B------:R-:W-:Y:S05]  /*7810*/  BRA `(.L_x_150) ;  /* 0xffffffc8003c7947 */ /* 0x000fea000383ffff */
.L_x_78:
[----:B------:R-:W-:-:S07]  /*7820*/  MOV R0, UR5 ;  /* 0x0000000500007c02 */ /* 0x000fce0008000f00 */
.L_x_151:
[----:B-1----:R1:W2:Y:S02]  /*7830*/  SYNCS.PHASECHK.TRANS64.TRYWAIT P0, [R0+URZ], R3 ;  /* 0x00000003000075a7 */ /* 0x0022a400080011ff */
[----:B--2---:R-:W-:Y:S05]  /*7840*/  @!P0 NANOSLEEP.SYNCS 0x989680 ;  /* 0x009896800000895d */ /* 0x004fea0003900000 */
[----:B------:R-:W2:Y:S02]  /*7850*/  @!P0 SYNCS.PHASECHK.TRANS64 P0, [R0+URZ], R3 ;  /* 0x00000003000085a7 */ /* 0x000ea400080010ff */
[----:B--2---:R-:W-:Y:S05]  /*7860*/  @!P0 BRA `(.L_x_151) ;  /* 0xfffffffc00f08947 */ /* 0x004fea000383ffff */
[----:B------:R-:W-:Y:S05]  /*7870*/  BRA `(.L_x_152) ;  /* 0xffffffc800487947 */ /* 0x000fea000383ffff */
.L_x_79:
[----:B------:R-:W-:-:S07]  /*7880*/  MOV R0, UR5 ;  /* 0x0000000500007c02 */ /* 0x000fce0008000f00 */
.L_x_153:
[----:B-1----:R1:W2:Y:S02]  /*7890*/  SYNCS.PHASECHK.TRANS64.TRYWAIT P0, [R0+URZ], R3 ;  /* 0x00000003000075a7 */ /* 0x0022a400080011ff */
[----:B--2---:R-:W-:Y:S05]  /*78a0*/  @!P0 NANOSLEEP.SYNCS 0x989680 ;  /* 0x009896800000895d */ /* 0x004fea0003900000 */
[----:B------:R-:W2:Y:S02]  /*78b0*/  @!P0 SYNCS.PHASECHK.TRANS64 P0, [R0+URZ], R3 ;  /* 0x00000003000085a7 */ /* 0x000ea400080010ff */
[----:B--2---:R-:W-:Y:S05]  /*78c0*/  @!P0 BRA `(.L_x_153) ;  /* 0xfffffffc00f08947 */ /* 0x004fea000383ffff */
[----:B------:R-:W-:Y:S05]  /*78d0*/  BRA `(.L_x_154) ;  /* 0xffffffc800547947 */ /* 0x000fea000383ffff */
.L_x_80:
[----:B-1----:R-:W-:-:S07]  /*78e0*/  MOV R0, UR4 ;  /* 0x0000000400007c02 */ /* 0x002fce0008000f00 */
.L_x_155:
[----:B-1----:R1:W2:Y:S02]  /*78f0*/  SYNCS.PHASECHK.TRANS64.TRYWAIT P0, [R0+URZ], R2 ;  /* 0x00000002000075a7 */ /* 0x0022a400080011ff */
[----:B--2---:R-:W-:Y:S05]  /*7900*/  @!P0 NANOSLEEP.SYNCS 0x989680 ;  /* 0x009896800000895d */ /* 0x004fea0003900000 */
[----:B------:R-:W2:Y:S02]  /*7910*/  @!P0 SYNCS.PHASECHK.TRANS64 P0, [R0+URZ], R2 ;  /* 0x00000002000085a7 */ /* 0x000ea400080010ff */
[----:B--2---:R-:W-:Y:S05]  /*7920*/  @!P0 BRA `(.L_x_155) ;  /* 0xfffffffc00f08947 */ /* 0x004fea000383ffff */
[----:B------:R-:W-:Y:S05]  /*7930*/  BRA `(.L_x_156) ;  /* 0xffffffc800607947 */ /* 0x000fea000383ffff */
.L_x_85:
[----:B--2---:R2:W3:Y:S02]  /*7940*/  SYNCS.PHASECHK.TRANS64.TRYWAIT P0, [R7+URZ+0xf0], R0 ;  /* 0x0000f000070075a7 */ /* 0x0044e400080011ff */
[----:B---3--:R-:W-:Y:S05]  /*7950*/  @!P0 NANOSLEEP.SYNCS 0x989680 ;  /* 0x009896800000895d */ /* 0x008fea0003900000 */
[----:B------:R-:W3:Y:S02]  /*7960*/  @!P0 SYNCS.PHASECHK.TRANS64 P0, [R7+URZ+0xf0], R0 ;  /* 0x0000f000070085a7 */ /* 0x000ee400080010ff */
[----:B---3--:R-:W-:Y:S05]  /*7970*/  @!P0 BRA `(.L_x_85) ;  /* 0xfffffffc00f08947 */ /* 0x008fea000383ffff */
[----:B------:R-:W-:Y:S05]  /*7980*/  BRA `(.L_x_157) ;  /* 0xffffffcc00747947 */ /* 0x000fea000383ffff */
.L_x_88:
[----:B-1----:R-:W-:Y:S07]  /*7990*/  MOV R0, UR17 ;  /* 0x0000001100007c02 */ /* 0x002fee0008000f00 */
.L_x_158:
[----:B-1----:R1:W2:Y:S02]  /*79a0*/  SYNCS.PHASECHK.TRANS64.TRYWAIT P2, [R0+URZ+0xe8], R7 ;  /* 0x0000e807000075a7 */ /* 0x0022a400080411ff */
[----:B--2---:R-:W-:Y:S05]  /*79b0*/  @!P2 NANOSLEEP.SYNCS 0x989680 ;  /* 0x009896800000a95d */ /* 0x004fea0003900000 */
[----:B------:R-:W2:Y:S02]  /*79c0*/  @!P2 SYNCS.PHASECHK.TRANS64 P2, [R0+URZ+0xe8], R7 ;  /* 0x0000e8070000a5a7 */ /* 0x000ea400080410ff */
[----:B--2---:R-:W-:Y:S05]  /*79d0*/  @!P2 BRA `(.L_x_158) ;  /* 0xfffffffc00f0a947 */ /* 0x004fea000383ffff */
[----:B------:R-:W-:Y:S05]  /*79e0*/  BRA `(.L_x_87) ;  /* 0xffffffd000d47947 */ /* 0x000fea000383ffff */
.L_x_91:
[----:B-1----:R-:W-:Y:S07]  /*79f0*/  MOV R0, UR17 ;  /* 0x0000001100007c02 */ /* 0x002fee0008000f00 */
.L_x_159:
[----:B-1----:R1:W2:Y:S02]  /*7a00*/  SYNCS.PHASECHK.TRANS64.TRYWAIT P0, [R0+URZ+0xd8], R6 ;  /* 0x0000d806000075a7 */ /* 0x0022a400080011ff */
[----:B--2---:R-:W-:Y:S05]  /*7a10*/  @!P0 NANOSLEEP.SYNCS 0x989680 ;  /* 0x009896800000895d */ /* 0x004fea0003900000 */
[----:B------:R-:W2:Y:S02]  /*7a20*/  @!P0 SYNCS.PHASECHK.TRANS64 P0, [R0+URZ+0xd8], R6 ;  /* 0x0000d806000085a7 */ /* 0x000ea400080010ff */
[----:B--2---:R-:W-:Y:S05]  /*7a30*/  @!P0 BRA `(.L_x_159) ;  /* 0xfffffffc00f08947 */ /* 0x004fea000383ffff */
[----:B------:R-:W-:Y:S05]  /*7a40*/  BRA `(.L_x_160) ;  /* 0xffffffd400247947 */ /* 0x000fea000383ffff */
.L_x_94:
[----:B---3--:R3:W1:Y:S02]  /*7a50*/  SYNCS.PHASECHK.TRANS64.TRYWAIT P0, [R3+URZ+0xf0], R0 ;  /* 0x0000f000030075a7 */ /* 0x00866400080011ff */
[----:B-1----:R-:W-:Y:S05]  /*7a60*/  @!P0 NANOSLEEP.SYNCS 0x989680 ;  /* 0x009896800000895d */ /* 0x002fea0003900000 */
[----:B------:R-:W1:Y:S02]  /*7a70*/  @!P0 SYNCS.PHASECHK.TRANS64 P0, [R3+URZ+0xf0], R0 ;  /* 0x0000f000030085a7 */ /* 0x000e6400080010ff */
[----:B-1----:R-:W-:Y:S05]  /*7a80*/  @!P0 BRA `(.L_x_94) ;  /* 0xfffffffc00f08947 */ /* 0x002fea000383ffff */
[----:B------:R-:W-:Y:S05]  /*7a90*/  BRA `(.L_x_161) ;  /* 0xffffffd800707947 */ /* 0x000fea000383ffff */
.L_x_105:
[----:B-1----:R-:W-:Y:S04]  /*7aa0*/  MOV R0, UR44 ;  /* 0x0000002c00007c02 */ /* 0x002fe80008000f00 */
[----:B------:R1:W2:Y:S03]  /*7ab0*/  SYNCS.PHASECHK.TRANS64.TRYWAIT P1, [R0+URZ+0xd0], R4 ;  /* 0x0000d004000075a7 */ /* 0x0002a600080211ff */
[----:B--2---:R-:W-:Y:S05]  /*7ac0*/  @!P1 NANOSLEEP.SYNCS 0x989680 ;  /* 0x009896800000995d */ /* 0x004fea0003900000 */
[----:B------:R-:W2:Y:S02]  /*7ad0*/  @!P1 SYNCS.PHASECHK.TRANS64 P1, [R0+URZ+0xd0], R4 ;  /* 0x0000d004000095a7 */ /* 0x000ea400080210ff */
[----:B--2---:R-:W-:Y:S05]  /*7ae0*/  @!P1 BRA `(.L_x_105) ;  /* 0xfffffffc00ec9947 */ /* 0x004fea000383ffff */
[----:B------:R-:W-:Y:S05]  /*7af0*/  BRA `(.L_x_104) ;  /* 0xffffffe400c07947 */ /* 0x000fea000383ffff */
.L_x_107:
[----:B------:R1:W1:Y:S02]  /*7b00*/  SYNCS.PHASECHK.TRANS64.TRYWAIT P1, [R22+URZ+0x110], R3 ;  /* 0x00011003160075a7 */ /* 0x00026400080211ff */
[----:B-1----:R-:W-:Y:S05]  /*7b10*/  @!P1 NANOSLEEP.SYNCS 0x989680 ;  /* 0x009896800000995d */ /* 0x002fea0003900000 */
[----:B------:R-:W1:Y:S02]  /*7b20*/  @!P1 SYNCS.PHASECHK.TRANS64 P1, [R22+URZ+0x110], R3 ;  /* 0x00011003160095a7 */ /* 0x000e6400080210ff */
[----:B-1----:R-:W-:Y:S05]  /*7b30*/  @!P1 BRA `(.L_x_107) ;  /* 0xfffffffc00f09947 */ /* 0x002fea000383ffff */
[----:B------:R-:W-:Y:S05]  /*7b40*/  BRA `(.L_x_106) ;  /* 0xffffffe400fc7947 */ /* 0x000fea000383ffff */
        .weak           $__internal_0_$__cuda_sm10x_tcgen05_guardrail_trap_col_being_dealloced_not_returned_by_alloc
        .type           $__internal_0_$__cuda_sm10x_tcgen05_guardrail_trap_col_being_dealloced_not_returned_by_alloc,@function
        .size           $__internal_0_$__cuda_sm10x_tcgen05_guardrail_trap_col_being_dealloced_not_returned_by_alloc,($__internal_1_$__cuda_sm10x_tcgen05_guardrail_trap_phase_invalid_during_alloc - $__internal_0_$__cuda_sm10x_tcgen05_guardrail_trap_col_being_dealloced_not_returned_by_alloc)
$__internal_0_$__cuda_sm10x_tcgen05_guardrail_trap_col_being_dealloced_not_returned_by_alloc:
[----:B------:R-:W-:Y:S05]  /*7b50*/  BPT.TRAP 0x1 ;  /* 0x000000040000795c */ /* 0x000fea0000300000 */
[----:B------:R-:W-:-:S04]  /*7b60*/  HFMA2 R3, -RZ, RZ, 0, 0 ;  /* 0x00000000ff037431 */ /* 0x000fc800000001ff */
[----:B------:R-:W-:Y:S05]  /*7b70*/  RET.REL.NODEC R2 `(_ZN7cutlass13device_kernelINS_4gemm6kernel13GemmUniversalIN4cute5tupleIJiiiiEEENS1_10collective13CollectiveMmaINS1_35MainloopSm100TmaUmmaWarpSpecializedILi13ELi2ELi4ENS5_IJNS4_1CILi1EEENSA_ILi8EEESB_EEEEENS5_IJNSA_ILi64EEESF_NSA_ILi128EEEEEENS_12float_e4m3_tENS5_IJlSB_lEEESI_SJ_NS4_8TiledMMAINS4_8MMA_AtomIJNS4_10MMA_TraitsINS4_19SM100_MMA_F8F6F4_SSEJSI_SI_fSF_SF_NS4_17integral_constantINS4_4UMMA5MajorELSQ_0EEESR_NSO_INSP_7ScaleInELSS_0EEEST_EEEEEENS4_6LayoutINS5_IJSB_SB_SB_EEENS5_IJNSA_ILi0EEESY_SY_EEEEENS5_IJNS4_10UnderscoreES11_S11_EEEEENS4_23SM90_TMA_LOAD_MULTICASTENS4_14ComposedLayoutINS4_7SwizzleILi3ELi4ELi3EEENS4_18smem_ptr_flag_bitsILi8EEENSW_INS5_IJSC_SG_EEENS5_IJSG_SB_EEEEEEEvNS4_8identityENS4_13SM90_TMA_LOADES1D_vS1E_EENS_8epilogue10collective18CollectiveEpilogueINS1H_23Sm100TmaWarpSpecializedILi1ELi1ELi32ELb0ELb0EEEJSH_NS5_IJNSW_ISF_SB_EES1M_EEESI_SJ_SI_SJ_NS1H_6fusion15FusionCallbacksIS1L_NS1O_17LinearCombinationISI_fSI_fLNS_15FloatRoundStyleE2EEESH_S1N_JEEENS4_5SM1004TMEM4LOAD26SM100_TMEM_LOAD_16dp32b32xES1F_NS15_INS16_ILi2ELi4ELi3EEES19_NSW_INS5_IJSC_SF_EEENS5_IJSF_SB_EEEEEEENS4_39AutoVectorizingCopyWithAssumedAlignmentILi128EEENS4_14SM90_TMA_STOREES22_S24_S24_EEEvvEEEEvNT_6ParamsE) ;  /* 0xffffff8402207950 */ /* 0x000fea0003c3ffff */
        .weak           $__internal_1_$__cuda_sm10x_tcgen05_guardrail_trap_phase_invalid_during_alloc
        .type           $__internal_1_$__cuda_sm10x_tcgen05_guardrail_trap_phase_invalid_during_alloc,@function
        .size           $__internal_1_$__cuda_sm10x_tcgen05_guardrail_trap_phase_invalid_during_alloc,($__internal_2_$__cuda_sm10x_tcgen05_guardrail_trap_unallocated_columns_being_dealloced - $__internal_1_$__cuda_sm10x_tcgen05_guardrail_trap_phase_invalid_during_alloc)
$__internal_1_$__cuda_sm10x_tcgen05_guardrail_trap_phase_invalid_during_alloc:
[----:B------:R-:W-:Y:S05]  /*7b80*/  BPT.TRAP 0x1 ;  /* 0x000000040000795c */ /* 0x000fea0000300000 */
[----:B------:R-:W-:-:S04]  /*7b90*/  MOV R5, 0x0 ;  /* 0x0000000000057802 */ /* 0x000fc80000000f00 */
[----:B------:R-:W-:Y:S05]  /*7ba0*/  RET.REL.NODEC R4 `(_ZN7cutlass13device_kernelINS_4gemm6kernel13GemmUniversalIN4cute5tupleIJiiiiEEENS1_10collective13CollectiveMmaINS1_35MainloopSm100TmaUmmaWarpSpecializedILi13ELi2ELi4ENS5_IJNS4_1CILi1EEENSA_ILi8EEESB_EEEEENS5_IJNSA_ILi64EEESF_NSA_ILi128EEEEEENS_12float_e4m3_tENS5_IJlSB_lEEESI_SJ_NS4_8TiledMMAINS4_8MMA_AtomIJNS4_10MMA_TraitsINS4_19SM100_MMA_F8F6F4_SSEJSI_SI_fSF_SF_NS4_17integral_constantINS4_4UMMA5MajorELSQ_0EEESR_NSO_INSP_7ScaleInELSS_0EEEST_EEEEEENS4_6LayoutINS5_IJSB_SB_SB_EEENS5_IJNSA_ILi0EEESY_SY_EEEEENS5_IJNS4_10UnderscoreES11_S11_EEEEENS4_23SM90_TMA_LOAD_MULTICASTENS4_14ComposedLayoutINS4_7SwizzleILi3ELi4ELi3EEENS4_18smem_ptr_flag_bitsILi8EEENSW_INS5_IJSC_SG_EEENS5_IJSG_SB_EEEEEEEvNS4_8identityENS4_13SM90_TMA_LOADES1D_vS1E_EENS_8epilogue10collective18CollectiveEpilogueINS1H_23Sm100TmaWarpSpecializedILi1ELi1ELi32ELb0ELb0EEEJSH_NS5_IJNSW_ISF_SB_EES1M_EEESI_SJ_SI_SJ_NS1H_6fusion15FusionCallbacksIS1L_NS1O_17LinearCombinationISI_fSI_fLNS_15FloatRoundStyleE2EEESH_S1N_JEEENS4_5SM1004TMEM4LOAD26SM100_TMEM_LOAD_16dp32b32xES1F_NS15_INS16_ILi2ELi4ELi3EEES19_NSW_INS5_IJSC_SF_EEENS5_IJSF_SB_EEEEEEENS4_39AutoVectorizingCopyWithAssumedAlignmentILi128EEENS4_14SM90_TMA_STOREES22_S24_S24_EEEvvEEEEvNT_6ParamsE) ;  /* 0xffffff8404147950 */ /* 0x000fea0003c3ffff */
        .weak           $__internal_2_$__cuda_sm10x_tcgen05_guardrail_trap_unallocated_columns_being_dealloced
        .type           $__internal_2_$__cuda_sm10x_tcgen05_guardrail_trap_unallocated_columns_being_dealloced,@function
        .size           $__internal_2_$__cuda_sm10x_tcgen05_guardrail_trap_unallocated_columns_being_dealloced,(.L_x_163 - $__internal_2_$__cuda_sm10x_tcgen05_guardrail_trap_unallocated_columns_being_dealloced)
$__internal_2_$__cuda_sm10x_tcgen05_guardrail_trap_unallocated_columns_being_dealloced:
[----:B------:R-:W-:Y:S05]  /*7bb0*/  BPT.TRAP 0x1 ;  /* 0x000000040000795c */ /* 0x000fea0000300000 */
[----:B------:R-:W-:-:S04]  /*7bc0*/  HFMA2 R3, -RZ, RZ, 0, 0 ;  /* 0x00000000ff037431 */ /* 0x000fc800000001ff */
[----:B------:R-:W-:Y:S05]  /*7bd0*/  RET.REL.NODEC R2 `(_ZN7cutlass13device_kernelINS_4gemm6kernel13GemmUniversalIN4cute5tupleIJiiiiEEENS1_10collective13CollectiveMmaINS1_35MainloopSm100TmaUmmaWarpSpecializedILi13ELi2ELi4ENS5_IJNS4_1CILi1EEENSA_ILi8EEESB_EEEEENS5_IJNSA_ILi64EEESF_NSA_ILi128EEEEEENS_12float_e4m3_tENS5_IJlSB_lEEESI_SJ_NS4_8TiledMMAINS4_8MMA_AtomIJNS4_10MMA_TraitsINS4_19SM100_MMA_F8F6F4_SSEJSI_SI_fSF_SF_NS4_17integral_constantINS4_4UMMA5MajorELSQ_0EEESR_NSO_INSP_7ScaleInELSS_0EEEST_EEEEEENS4_6LayoutINS5_IJSB_SB_SB_EEENS5_IJNSA_ILi0EEESY_SY_EEEEENS5_IJNS4_10UnderscoreES11_S11_EEEEENS4_23SM90_TMA_LOAD_MULTICASTENS4_14ComposedLayoutINS4_7SwizzleILi3ELi4ELi3EEENS4_18smem_ptr_flag_bitsILi8EEENSW_INS5_IJSC_SG_EEENS5_IJSG_SB_EEEEEEEvNS4_8identityENS4_13SM90_TMA_LOADES1D_vS1E_EENS_8epilogue10collective18CollectiveEpilogueINS1H_23Sm100TmaWarpSpecializedILi1ELi1ELi32ELb0ELb0EEEJSH_NS5_IJNSW_ISF_SB_EES1M_EEESI_SJ_SI_SJ_NS1H_6fusion15FusionCallbacksIS1L_NS1O_17LinearCombinationISI_fSI_fLNS_15FloatRoundStyleE2EEESH_S1N_JEEENS4_5SM1004TMEM4LOAD26SM100_TMEM_LOAD_16dp32b32xES1F_NS15_INS16_ILi2ELi4ELi3EEES19_NSW_INS5_IJSC_SF_EEENS5_IJSF_SB_EEEEEEENS4_39AutoVectorizingCopyWithAssumedAlignmentILi128EEENS4_14SM90_TMA_STOREES22_S24_S24_EEEvvEEEEvNT_6ParamsE) ;  /* 0xffffff8402087950 */ /* 0x000fea0003c3ffff */
.L_x_162:
[----:B------:R-:W-:-:S00]  /*7be0*/  BRA `(.L_x_162) ;  /* 0xfffffffc00fc7947 */ /* 0x000fc0000383ffff */
[----:B------:R-:W-:-:S00]  /*7bf0*/  NOP ;  /* 0x0000000000007918 */ /* 0x000fc00000000000 */
        /* <DEDUP_REMOVED lines=8> */
.L_x_163:


//--------------------- .nv.global.init           --------------------------
	.section	.nv.global.init,"aw",@progbits
.nv.global.init:
	.type		$str$27,@object
	.size		$str$27,($str$28 - $str$27)
$str$27:
        /*0000*/ 	.byte	0x28, 0x61, 0x64, 0x64, 0x72, 0x65, 0x73, 0x73, 0x20, 0x26, 0x20, 0x6d, 0x61, 0x73, 0x6b, 0x29
        /*0010*/ 	.byte	0x20, 0x3d, 0x3d, 0x20, 0x30, 0x00
	.type		$str$28,@object
	.size		$str$28,($str$26 - $str$28)
$str$28:
        /*0016*/ 	.byte	0x2f, 0x74, 0x6d, 0x70, 0x2f, 0x63, 0x75, 0x74, 0x6c, 0x61, 0x73, 0x73, 0x5f, 0x73, 0x77, 0x65
        /*0026*/ 	.byte	0x65, 0x70, 0x5f, 0x73, 0x72, 0x63, 0x2f, 0x69, 0x6e, 0x63, 0x6c, 0x75, 0x64, 0x65, 0x2f, 0x63
        /*0036*/ 	.byte	0x75, 0x74, 0x65, 0x2f, 0x70, 0x6f, 0x69, 0x6e, 0x74, 0x65, 0x72, 0x5f, 0x66, 0x6c, 0x61, 0x67
        /*0046*/ 	.byte	0x67, 0x65, 0x64, 0x2e, 0x68, 0x70, 0x70, 0x00
	.type		$str$26,@object
	.size		$str$26,($str$25 - $str$26)
$str$26:
        /*004e*/ 	.byte	0x2f, 0x74, 0x6d, 0x70, 0x2f, 0x63, 0x75, 0x74, 0x6c, 0x61, 0x73, 0x73, 0x5f, 0x73, 0x77, 0x65
        /*005e*/ 	.byte	0x65, 0x70, 0x5f, 0x73, 0x72, 0x63, 0x2f, 0x69, 0x6e, 0x63, 0x6c, 0x75, 0x64, 0x65, 0x2f, 0x63
        /*006e*/ 	.byte	0x75, 0x74, 0x65, 0x2f, 0x61, 0x74, 0x6f, 0x6d, 0x2f, 0x63, 0x6f, 0x70, 0x79, 0x5f, 0x74, 0x72
        /*007e*/ 	.byte	0x61, 0x69, 0x74, 0x73, 0x5f, 0x73, 0x6d, 0x31, 0x30, 0x30, 0x2e, 0x68, 0x70, 0x70, 0x00
	.type		$str$25,@object
	.size		$str$25,(__unnamed_1 - $str$25)
$str$25:
        /*008d*/ 	.byte	0x28, 0x28, 0x75, 0x69, 0x6e, 0x74, 0x33, 0x32, 0x5f, 0x74, 0x28, 0x74, 0x68, 0x72, 0x65, 0x61
        /*009d*/ 	.byte	0x64, 0x49, 0x64, 0x78, 0x2e, 0x78, 0x29, 0x20, 0x2f, 0x20, 0x33, 0x32, 0x29, 0x20, 0x25, 0x20
        /*00ad*/ 	.byte	0x34, 0x29, 0x20, 0x3d, 0x3d, 0x20, 0x28, 0x28, 0x28, 0x74, 0x6d, 0x65, 0x6d, 0x5f, 0x61, 0x64
        /*00bd*/ 	.byte	0x64, 0x72, 0x20, 0x3e, 0x3e, 0x20, 0x31, 0x36, 0x29, 0x20, 0x2f, 0x20, 0x33, 0x32, 0x29, 0x20
        /*00cd*/ 	.byte	0x25, 0x20, 0x34, 0x29, 0x00
	.type		__unnamed_1,@object
	.size		__unnamed_1,(__unnamed_2 - __unnamed_1)
__unnamed_1:
        /*00d2*/ 	.byte	0x61, 0x75, 0x74, 0x6f, 0x20, 0x63, 0x75, 0x74, 0x65, 0x3a, 0x3a, 0x61, 0x73, 0x5f, 0x70, 0x6f
        /* <DEDUP_REMOVED lines=24> */
        /*0262*/ 	.byte	0x3c, 0x34, 0x30, 0x39, 0x36, 0x3e, 0x3e, 0x3e, 0x3e, 0x5d, 0x00
	.type		__unnamed_2,@object
	.size		__unnamed_2,(.L_2 - __unnamed_2)
__unnamed_2:
        /* <DEDUP_REMOVED lines=40> */
        /*04ed*/ 	.byte	0x74, 0x65, 0x3a, 0x3a, 0x43, 0x3c, 0x30, 0x3e, 0x3e, 0x3e, 0x3e, 0x5d, 0x00
.L_2:


//--------------------- .nv.shared._ZN7cutlass13device_kernelINS_4gemm6kernel13GemmUniversalIN4cute5tupleIJiiiiEEENS1_10collective13CollectiveMmaINS1_35MainloopSm100TmaUmmaWarpSpecializedILi13ELi2ELi4ENS5_IJNS4_1CILi1EEENSA_ILi8EEESB_EEEEENS5_IJNSA_ILi64EEESF_NSA_ILi128EEEEEENS_12float_e4m3_tENS5_IJlSB_lEEESI_SJ_NS4_8TiledMMAINS4_8MMA_AtomIJNS4_10MMA_TraitsINS4_19SM100_MMA_F8F6F4_SSEJSI_SI_fSF_SF_NS4_17integral_constantINS4_4UMMA5MajorELSQ_0EEESR_NSO_INSP_7ScaleInELSS_0EEEST_EEEEEENS4_6LayoutINS5_IJSB_SB_SB_EEENS5_IJNSA_ILi0EEESY_SY_EEEEENS5_IJNS4_10UnderscoreES11_S11_EEEEENS4_23SM90_TMA_LOAD_MULTICASTENS4_14ComposedLayoutINS4_7SwizzleILi3ELi4ELi3EEENS4_18smem_ptr_flag_bitsILi8EEENSW_INS5_IJSC_SG_EEENS5_IJSG_SB_EEEEEEEvNS4_8identityENS4_13SM90_TMA_LOADES1D_vS1E_EENS_8epilogue10collective18CollectiveEpilogueINS1H_23Sm100TmaWarpSpecializedILi1ELi1ELi32ELb0ELb0EEEJSH_NS5_IJNSW_ISF_SB_EES1M_EEESI_SJ_SI_SJ_NS1H_6fusion15FusionCallbacksIS1L_NS1O_17LinearCombinationISI_fSI_fLNS_15FloatRoundStyleE2EEESH_S1N_JEEENS4_5SM1004TMEM4LOAD26SM100_TMEM_LOAD_16dp32b32xES1F_NS15_INS16_ILi2ELi4ELi3EEES19_NSW_INS5_IJSC_SF_EEENS5_IJSF_SB_EEEEEEENS4_39AutoVectorizingCopyWithAssumedAlignmentILi128EEENS4_14SM90_TMA_STOREES22_S24_S24_EEEvvEEEEvNT_6ParamsE --------------------------
	.section	.nv.shared._ZN7cutlass13device_kernelINS_4gemm6kernel13GemmUniversalIN4cute5tupleIJiiiiEEENS1_10collective13CollectiveMmaINS1_35MainloopSm100TmaUmmaWarpSpecializedILi13ELi2ELi4ENS5_IJNS4_1CILi1EEENSA_ILi8EEESB_EEEEENS5_IJNSA_ILi64EEESF_NSA_ILi128EEEEEENS_12float_e4m3_tENS5_IJlSB_lEEESI_SJ_NS4_8TiledMMAINS4_8MMA_AtomIJNS4_10MMA_TraitsINS4_19SM100_MMA_F8F6F4_SSEJSI_SI_fSF_SF_NS4_17integral_constantINS4_4UMMA5MajorELSQ_0EEESR_NSO_INSP_7ScaleInELSS_0EEEST_EEEEEENS4_6LayoutINS5_IJSB_SB_SB_EEENS5_IJNSA_ILi0EEESY_SY_EEEEENS5_IJNS4_10UnderscoreES11_S11_EEEEENS4_23SM90_TMA_LOAD_MULTICASTENS4_14ComposedLayoutINS4_7SwizzleILi3ELi4ELi3EEENS4_18smem_ptr_flag_bitsILi8EEENSW_INS5_IJSC_SG_EEENS5_IJSG_SB_EEEEEEEvNS4_8identityENS4_13SM90_TMA_LOADES1D_vS1E_EENS_8epilogue10collective18CollectiveEpilogueINS1H_23Sm100TmaWarpSpecializedILi1ELi1ELi32ELb0ELb0EEEJSH_NS5_IJNSW_ISF_SB_EES1M_EEESI_SJ_SI_SJ_NS1H_6fusion15FusionCallbacksIS1L_NS1O_17LinearCombinationISI_fSI_fLNS_15FloatRoundStyleE2EEESH_S1N_JEEENS4_5SM1004TMEM4LOAD26SM100_TMEM_LOAD_16dp32b32xES1F_NS15_INS16_ILi2ELi4ELi3EEES19_NSW_INS5_IJSC_SF_EEENS5_IJSF_SB_EEEEEEENS4_39AutoVectorizingCopyWithAssumedAlignmentILi128EEENS4_14SM90_TMA_STOREES22_S24_S24_EEEvvEEEEvNT_6ParamsE,"aw",@nobits
	.sectionflags	@""
	.align	16
	.zero		1024


//--------------------- .nv.shared.reserved.0     --------------------------
	.section	.nv.shared.reserved.0,"aw",@nobits
	.weak		__nv_reservedSMEM_offset_0_alias
	.size		__nv_reservedSMEM_offset_0_alias, 0, 64
	.other		__nv_reservedSMEM_offset_0_alias,@"STO_CUDA_RESERVED_SHARED STV_DEFAULT"
__nv_reservedSMEM_offset_0_alias:
	.zero		0
.nv.shared.reserved.0:
	.zero		64
	.weak		__nv_reservedSMEM_tcgen05_partition
	.type		__nv_reservedSMEM_tcgen05_partition,@object
	.size		__nv_reservedSMEM_tcgen05_partition,(.L_0 - __nv_reservedSMEM_tcgen05_partition)
__nv_reservedSMEM_tcgen05_partition:
	.zero		32
.L_0:


//--------------------- .nv.global                --------------------------
	.section	.nv.global,"aw",@nobits
.nv.global:
	.type		_ZN40_INTERNAL_76e14ed6_4_k_cu_295b77ef_323284cute1_E,@object
	.size		_ZN40_INTERNAL_76e14ed6_4_k_cu_295b77ef_323284cute1_E,(_ZN40_INTERNAL_76e14ed6_4_k_cu_295b77ef_323284cuda3std3__45__cpo6cbeginE - _ZN40_INTERNAL_76e14ed6_4_k_cu_295b77ef_323284cute1_E)
_ZN40_INTERNAL_76e14ed6_4_k_cu_295b77ef_323284cute1_E:
	.zero		1
	.type		_ZN40_INTERNAL_76e14ed6_4_k_cu_295b77ef_323284cuda3std3__45__cpo6cbeginE,@object
	.size		_ZN40_INTERNAL_76e14ed6_4_k_cu_295b77ef_323284cuda3std3__45__cpo6cbeginE,(_ZN40_INTERNAL_76e14ed6_4_k_cu_295b77ef_323284cuda3std3__48in_placeE - _ZN40_INTERNAL_76e14ed6_4_k_cu_295b77ef_323284cuda3std3__45__cpo6cbeginE)
_ZN40_INTERNAL_76e14ed6_4_k_cu_295b77ef_323284cuda3std3__45__cpo6cbeginE:
	.zero		1
	.type		_ZN40_INTERNAL_76e14ed6_4_k_cu_295b77ef_323284cuda3std3__48in_placeE,@object
	.size		_ZN40_INTERNAL_76e14ed6_4_k_cu_295b77ef_323284cuda3std3__48in_placeE,(_ZN40_INTERNAL_76e14ed6_4_k_cu_295b77ef_323284cuda3std6ranges3__45__cpo9iter_moveE - _ZN40_INTERNAL_76e14ed6_4_k_cu_295b77ef_323284cuda3std3__48in_placeE)
_ZN40_INTERNAL_76e14ed6_4_k_cu_295b77ef_323284cuda3std3__48in_placeE:
	.zero		1
	.type		_ZN40_INTERNAL_76e14ed6_4_k_cu_295b77ef_323284cuda3std6ranges3__45__cpo9iter_moveE,@object
	.size		_ZN40_INTERNAL_76e14ed6_4_k_cu_295b77ef_323284cuda3std6ranges3__45__cpo9iter_moveE,(_ZN40_INTERNAL_76e14ed6_4_k_cu_295b77ef_323284cuda3std3__45__cpo5beginE - _ZN40_INTERNAL_76e14ed6_4_k_cu_295b77ef_323284cuda3std6ranges3__45__cpo9iter_moveE)
_ZN40_INTERNAL_76e14ed6_4_k_cu_295b77ef_323284cuda3std6ranges3__45__cpo9iter_moveE:
	.zero		1
	.type		_ZN40_INTERNAL_76e14ed6_4_k_cu_295b77ef_323284cuda3std3__45__cpo5beginE,@object
	.size		_ZN40_INTERNAL_76e14ed6_4_k_cu_295b77ef_323284cuda3std3__45__cpo5beginE,(_ZN40_INTERNAL_76e14ed6_4_k_cu_295b77ef_323284cuda3std3__442_GLOBAL__N__76e14ed6_4_k_cu_295b77ef_323286ignoreE - _ZN40_INTERNAL_76e14ed6_4_k_cu_295b77ef_323284cuda3std3__45__cpo5beginE)
_ZN40_INTERNAL_76e14ed6_4_k_cu_295b77ef_323284cuda3std3__45__cpo5beginE:
	.zero		1
	.type		_ZN40_INTERNAL_76e14ed6_4_k_cu_295b77ef_323284cuda3std3__442_GLOBAL__N__76e14ed6_4_k_cu_295b77ef_323286ignoreE,@object
	.size		_ZN40_INTERNAL_76e14ed6_4_k_cu_295b77ef_323284cuda3std3__442_GLOBAL__N__76e14ed6_4_k_cu_295b77ef_323286ignoreE,(_ZN40_INTERNAL_76e14ed6_4_k_cu_295b77ef_323284cute7productE - _ZN40_INTERNAL_76e14ed6_4_k_cu_295b77ef_323284cuda3std3__442_GLOBAL__N__76e14ed6_4_k_cu_295b77ef_323286ignoreE)
_ZN40_INTERNAL_76e14ed6_4_k_cu_295b77ef_323284cuda3std3__442_GLOBAL__N__76e14ed6_4_k_cu_295b77ef_323286ignoreE:
	.zero		1
	.type		_ZN40_INTERNAL_76e14ed6_4_k_cu_295b77ef_323284cute7productE,@object
	.size		_ZN40_INTERNAL_76e14ed6_4_k_cu_295b77ef_323284cute7productE,(_ZN40_INTERNAL_76e14ed6_4_k_cu_295b77ef_323284cuda3std3__45__cpo3endE - _ZN40_INTERNAL_76e14ed6_4_k_cu_295b77ef_323284cute7productE)
_ZN40_INTERNAL_76e14ed6_4_k_cu_295b77ef_323284cute7productE:
	.zero		1
	.type		_ZN40_INTERNAL_76e14ed6_4_k_cu_295b77ef_323284cuda3std3__45__cpo3endE,@object
	.size		_ZN40_INTERNAL_76e14ed6_4_k_cu_295b77ef_323284cuda3std3__45__cpo3endE,(_ZN40_INTERNAL_76e14ed6_4_k_cu_295b77ef_323284cuda3std3__419piecewise_constructE - _ZN40_INTERNAL_76e14ed6_4_k_cu_295b77ef_323284cuda3std3__45__cpo3endE)
_ZN40_INTERNAL_76e14ed6_4_k_cu_295b77ef_323284cuda3std3__45__cpo3endE:
	.zero		1
	.type		_ZN40_INTERNAL_76e14ed6_4_k_cu_295b77ef_323284cuda3std3__419piecewise_constructE,@object
	.size		_ZN40_INTERNAL_76e14ed6_4_k_cu_295b77ef_323284cuda3std3__419piecewise_constructE,(_ZN40_INTERNAL_76e14ed6_4_k_cu_295b77ef_323284cuda3std3__45__cpo4cendE - _ZN40_INTERNAL_76e14ed6_4_k_cu_295b77ef_323284cuda3std3__419piecewise_constructE)
_ZN40_INTERNAL_76e14ed6_4_k_cu_295b77ef_323284cuda3std3__419piecewise_constructE:
	.zero		1
	.type		_ZN40_INTERNAL_76e14ed6_4_k_cu_295b77ef_323284cuda3std3__45__cpo4cendE,@object
	.size		_ZN40_INTERNAL_76e14ed6_4_k_cu_295b77ef_323284cuda3std3__45__cpo4cendE,(_ZN40_INTERNAL_76e14ed6_4_k_cu_295b77ef_323284cuda3std6ranges3__45__cpo4swapE - _ZN40_INTERNAL_76e14ed6_4_k_cu_295b77ef_323284cuda3std3__45__cpo4cendE)
_ZN40_INTERNAL_76e14ed6_4_k_cu_295b77ef_323284cuda3std3__45__cpo4cendE:
	.zero		1
	.type		_ZN40_INTERNAL_76e14ed6_4_k_cu_295b77ef_323284cuda3std6ranges3__45__cpo4swapE,@object
	.size		_ZN40_INTERNAL_76e14ed6_4_k_cu_295b77ef_323284cuda3std6ranges3__45__cpo4swapE,(.L_10 - _ZN40_INTERNAL_76e14ed6_4_k_cu_295b77ef_323284cuda3std6ranges3__45__cpo4swapE)
_ZN40_INTERNAL_76e14ed6_4_k_cu_295b77ef_323284cuda3std6ranges3__45__cpo4swapE:
	.zero		1
.L_10:


//--------------------- .nv.constant0._ZN7cutlass13device_kernelINS_4gemm6kernel13GemmUniversalIN4cute5tupleIJiiiiEEENS1_10collective13CollectiveMmaINS1_35MainloopSm100TmaUmmaWarpSpecializedILi13ELi2ELi4ENS5_IJNS4_1CILi1EEENSA_ILi8EEESB_EEEEENS5_IJNSA_ILi64EEESF_NSA_ILi128EEEEEENS_12float_e4m3_tENS5_IJlSB_lEEESI_SJ_NS4_8TiledMMAINS4_8MMA_AtomIJNS4_10MMA_TraitsINS4_19SM100_MMA_F8F6F4_SSEJSI_SI_fSF_SF_NS4_17integral_constantINS4_4UMMA5MajorELSQ_0EEESR_NSO_INSP_7ScaleInELSS_0EEEST_EEEEEENS4_6LayoutINS5_IJSB_SB_SB_EEENS5_IJNSA_ILi0EEESY_SY_EEEEENS5_IJNS4_10UnderscoreES11_S11_EEEEENS4_23SM90_TMA_LOAD_MULTICASTENS4_14ComposedLayoutINS4_7SwizzleILi3ELi4ELi3EEENS4_18smem_ptr_flag_bitsILi8EEENSW_INS5_IJSC_SG_EEENS5_IJSG_SB_EEEEEEEvNS4_8identityENS4_13SM90_TMA_LOADES1D_vS1E_EENS_8epilogue10collective18CollectiveEpilogueINS1H_23Sm100TmaWarpSpecializedILi1ELi1ELi32ELb0ELb0EEEJSH_NS5_IJNSW_ISF_SB_EES1M_EEESI_SJ_SI_SJ_NS1H_6fusion15FusionCallbacksIS1L_NS1O_17LinearCombinationISI_fSI_fLNS_15FloatRoundStyleE2EEESH_S1N_JEEENS4_5SM1004TMEM4LOAD26SM100_TMEM_LOAD_16dp32b32xES1F_NS15_INS16_ILi2ELi4ELi3EEES19_NSW_INS5_IJSC_SF_EEENS5_IJSF_SB_EEEEEEENS4_39AutoVectorizingCopyWithAssumedAlignmentILi128EEENS4_14SM90_TMA_STOREES22_S24_S24_EEEvvEEEEvNT_6ParamsE --------------------------
	.section	.nv.constant0._ZN7cutlass13device_kernelINS_4gemm6kernel13GemmUniversalIN4cute5tupleIJiiiiEEENS1_10collective13CollectiveMmaINS1_35MainloopSm100TmaUmmaWarpSpecializedILi13ELi2ELi4ENS5_IJNS4_1CILi1EEENSA_ILi8EEESB_EEEEENS5_IJNSA_ILi64EEESF_NSA_ILi128EEEEEENS_12float_e4m3_tENS5_IJlSB_lEEESI_SJ_NS4_8TiledMMAINS4_8MMA_AtomIJNS4_10MMA_TraitsINS4_19SM100_MMA_F8F6F4_SSEJSI_SI_fSF_SF_NS4_17integral_constantINS4_4UMMA5MajorELSQ_0EEESR_NSO_INSP_7ScaleInELSS_0EEEST_EEEEEENS4_6LayoutINS5_IJSB_SB_SB_EEENS5_IJNSA_ILi0EEESY_SY_EEEEENS5_IJNS4_10UnderscoreES11_S11_EEEEENS4_23SM90_TMA_LOAD_MULTICASTENS4_14ComposedLayoutINS4_7SwizzleILi3ELi4ELi3EEENS4_18smem_ptr_flag_bitsILi8EEENSW_INS5_IJSC_SG_EEENS5_IJSG_SB_EEEEEEEvNS4_8identityENS4_13SM90_TMA_LOADES1D_vS1E_EENS_8epilogue10collective18CollectiveEpilogueINS1H_23Sm100TmaWarpSpecializedILi1ELi1ELi32ELb0ELb0EEEJSH_NS5_IJNSW_ISF_SB_EES1M_EEESI_SJ_SI_SJ_NS1H_6fusion15FusionCallbacksIS1L_NS1O_17LinearCombinationISI_fSI_fLNS_15FloatRoundStyleE2EEESH_S1N_JEEENS4_5SM1004TMEM4LOAD26SM100_TMEM_LOAD_16dp32b32xES1F_NS15_INS16_ILi2ELi4ELi3EEES19_NSW_INS5_IJSC_SF_EEENS5_IJSF_SB_EEEEEEENS4_39AutoVectorizingCopyWithAssumedAlignmentILi128EEENS4_14SM90_TMA_STOREES22_S24_S24_EEEvvEEEEvNT_6ParamsE,"a",@progbits
	.sectionflags	@""
	.align	4
.nv.constant0._ZN7cutlass13device_kernelINS_4gemm6kernel13GemmUniversalIN4cute5tupleIJiiiiEEENS1_10collective13CollectiveMmaINS1_35MainloopSm100TmaUmmaWarpSpecializedILi13ELi2ELi4ENS5_IJNS4_1CILi1EEENSA_ILi8EEESB_EEEEENS5_IJNSA_ILi64EEESF_NSA_ILi128EEEEEENS_12float_e4m3_tENS5_IJlSB_lEEESI_SJ_NS4_8TiledMMAINS4_8MMA_AtomIJNS4_10MMA_TraitsINS4_19SM100_MMA_F8F6F4_SSEJSI_SI_fSF_SF_NS4_17integral_constantINS4_4UMMA5MajorELSQ_0EEESR_NSO_INSP_7ScaleInELSS_0EEEST_EEEEEENS4_6LayoutINS5_IJSB_SB_SB_EEENS5_IJNSA_ILi0EEESY_SY_EEEEENS5_IJNS4_10UnderscoreES11_S11_EEEEENS4_23SM90_TMA_LOAD_MULTICASTENS4_14ComposedLayoutINS4_7SwizzleILi3ELi4ELi3EEENS4_18smem_ptr_flag_bitsILi8EEENSW_INS5_IJSC_SG_EEENS5_IJSG_SB_EEEEEEEvNS4_8identityENS4_13SM90_TMA_LOADES1D_vS1E_EENS_8epilogue10collective18CollectiveEpilogueINS1H_23Sm100TmaWarpSpecializedILi1ELi1ELi32ELb0ELb0EEEJSH_NS5_IJNSW_ISF_SB_EES1M_EEESI_SJ_SI_SJ_NS1H_6fusion15FusionCallbacksIS1L_NS1O_17LinearCombinationISI_fSI_fLNS_15FloatRoundStyleE2EEESH_S1N_JEEENS4_5SM1004TMEM4LOAD26SM100_TMEM_LOAD_16dp32b32xES1F_NS15_INS16_ILi2ELi4ELi3EEES19_NSW_INS5_IJSC_SF_EEENS5_IJSF_SB_EEEEEEENS4_39AutoVectorizingCopyWithAssumedAlignmentILi128EEENS4_14SM90_TMA_STOREES22_S24_S24_EEEvvEEEEvNT_6ParamsE:
	.zero		2944


//--------------------- SYMBOLS --------------------------

	.type		.nv.reservedSmem.offset0,@object
	.size		.nv.reservedSmem.offset0,0x4
	.type		.nv.reservedSmem.cap,@object
	.size		.nv.reservedSmem.cap,0x4
	.type		__assertfail,@function
